	.target	sm_103a

	.elftype	@"ET_EXEC"


//--------------------- .note.nv.tkinfo           --------------------------
	.section	.note.nv.tkinfo,"",@"SHT_NOTE"
	.sectionflags	@"SHF_NOTE_NV_TKINFO"
	.tkinfo
        /*0018*/ 	.word	0x00000002
        /*0030*/ 	.string	""
        /*0030*/ 	.string	"ptxas"
        /*0030*/ 	.string	"Cuda compilation tools, release 13.0, V13.0.88"
        /*0030*/ 	.string	"Build cuda_13.0.r13.0/compiler.36424714_0"
        /*0030*/ 	.string	"-arch sm_103a -m 64 "



//--------------------- .note.nv.cuinfo           --------------------------
	.section	.note.nv.cuinfo,"",@"SHT_NOTE"
	.sectionflags	@"SHF_NOTE_NV_CUINFO"
        /*0018*/ 	.short	0x0002
        /*001a*/ 	.short	0x0067
        /*001c*/ 	.short	0x0082
	.zero		2


//--------------------- .nv.info                  --------------------------
	.section	.nv.info,"",@"SHT_CUDA_INFO"
	.align	4


	//----- nvinfo : EIATTR_REGCOUNT
	.align		4
        /*0000*/ 	.byte	0x04, 0x2f
        /*0002*/ 	.short	(.L_31 - .L_30)
	.align		4
.L_30:
        /*0004*/ 	.word	index@(_ZN4vllm35silu_and_mul_per_block_quant_kernelIfN3c1013Float8_e4m3fnELb1ELi128EEEvPT0_PfPKT_PKfi)
        /*0008*/ 	.word	0x00000012


	//----- nvinfo : EIATTR_FRAME_SIZE
	.align		4
.L_31:
        /*000c*/ 	.byte	0x04, 0x11
        /*000e*/ 	.short	(.L_33 - .L_32)
	.align		4
.L_32:
        /*0010*/ 	.word	index@(_ZN4vllm35silu_and_mul_per_block_quant_kernelIfN3c1013Float8_e4m3fnELb1ELi128EEEvPT0_PfPKT_PKfi)
        /*0014*/ 	.word	0x00000000


	//----- nvinfo : EIATTR_REGCOUNT
	.align		4
.L_33:
        /*0018*/ 	.byte	0x04, 0x2f
        /*001a*/ 	.short	(.L_35 - .L_34)
	.align		4
.L_34:
        /*001c*/ 	.word	index@(_ZN4vllm35silu_and_mul_per_block_quant_kernelIfN3c1013Float8_e4m3fnELb0ELi128EEEvPT0_PfPKT_PKfi)
        /*0020*/ 	.word	0x00000012


	//----- nvinfo : EIATTR_FRAME_SIZE
	.align		4
.L_35:
        /*0024*/ 	.byte	0x04, 0x11
        /*0026*/ 	.short	(.L_37 - .L_36)
	.align		4
.L_36:
        /*0028*/ 	.word	index@(_ZN4vllm35silu_and_mul_per_block_quant_kernelIfN3c1013Float8_e4m3fnELb0ELi128EEEvPT0_PfPKT_PKfi)
        /*002c*/ 	.word	0x00000000


	//----- nvinfo : EIATTR_REGCOUNT
	.align		4
.L_37:
        /*0030*/ 	.byte	0x04, 0x2f
        /*0032*/ 	.short	(.L_39 - .L_38)
	.align		4
.L_38:
        /*0034*/ 	.word	index@(_ZN4vllm35silu_and_mul_per_block_quant_kernelIfN3c1013Float8_e4m3fnELb1ELi64EEEvPT0_PfPKT_PKfi)
        /*0038*/ 	.word	0x00000010


	//----- nvinfo : EIATTR_FRAME_SIZE
	.align		4
.L_39:
        /*003c*/ 	.byte	0x04, 0x11
        /*003e*/ 	.short	(.L_41 - .L_40)
	.align		4
.L_40:
        /*0040*/ 	.word	index@(_ZN4vllm35silu_and_mul_per_block_quant_kernelIfN3c1013Float8_e4m3fnELb1ELi64EEEvPT0_PfPKT_PKfi)
        /*0044*/ 	.word	0x00000000


	//----- nvinfo : EIATTR_REGCOUNT
	.align		4
.L_41:
        /*0048*/ 	.byte	0x04, 0x2f
        /*004a*/ 	.short	(.L_43 - .L_42)
	.align		4
.L_42:
        /*004c*/ 	.word	index@(_ZN4vllm35silu_and_mul_per_block_quant_kernelIfN3c1013Float8_e4m3fnELb0ELi64EEEvPT0_PfPKT_PKfi)
        /*0050*/ 	.word	0x00000010


	//----- nvinfo : EIATTR_FRAME_SIZE
	.align		4
.L_43:
        /*0054*/ 	.byte	0x04, 0x11
        /*0056*/ 	.short	(.L_45 - .L_44)
	.align		4
.L_44:
        /*0058*/ 	.word	index@(_ZN4vllm35silu_and_mul_per_block_quant_kernelIfN3c1013Float8_e4m3fnELb0ELi64EEEvPT0_PfPKT_PKfi)
        /*005c*/ 	.word	0x00000000


	//----- nvinfo : EIATTR_REGCOUNT
	.align		4
.L_45:
        /*0060*/ 	.byte	0x04, 0x2f
        /*0062*/ 	.short	(.L_47 - .L_46)
	.align		4
.L_46:
        /*0064*/ 	.word	index@(_ZN4vllm35silu_and_mul_per_block_quant_kernelIfaLb1ELi128EEEvPT0_PfPKT_PKfi)
        /*0068*/ 	.word	0x00000012


	//----- nvinfo : EIATTR_FRAME_SIZE
	.align		4
.L_47:
        /*006c*/ 	.byte	0x04, 0x11
        /*006e*/ 	.short	(.L_49 - .L_48)
	.align		4
.L_48:
        /*0070*/ 	.word	index@(_ZN4vllm35silu_and_mul_per_block_quant_kernelIfaLb1ELi128EEEvPT0_PfPKT_PKfi)
        /*0074*/ 	.word	0x00000000


	//----- nvinfo : EIATTR_REGCOUNT
	.align		4
.L_49:
        /*0078*/ 	.byte	0x04, 0x2f
        /*007a*/ 	.short	(.L_51 - .L_50)
	.align		4
.L_50:
        /*007c*/ 	.word	index@(_ZN4vllm35silu_and_mul_per_block_quant_kernelIfaLb0ELi128EEEvPT0_PfPKT_PKfi)
        /*0080*/ 	.word	0x00000012


	//----- nvinfo : EIATTR_FRAME_SIZE
	.align		4
.L_51:
        /*0084*/ 	.byte	0x04, 0x11
        /*0086*/ 	.short	(.L_53 - .L_52)
	.align		4
.L_52:
        /*0088*/ 	.word	index@(_ZN4vllm35silu_and_mul_per_block_quant_kernelIfaLb0ELi128EEEvPT0_PfPKT_PKfi)
        /*008c*/ 	.word	0x00000000


	//----- nvinfo : EIATTR_REGCOUNT
	.align		4
.L_53:
        /*0090*/ 	.byte	0x04, 0x2f
        /*0092*/ 	.short	(.L_55 - .L_54)
	.align		4
.L_54:
        /*0094*/ 	.word	index@(_ZN4vllm35silu_and_mul_per_block_quant_kernelIfaLb1ELi64EEEvPT0_PfPKT_PKfi)
        /*0098*/ 	.word	0x00000010


	//----- nvinfo : EIATTR_FRAME_SIZE
	.align		4
.L_55:
        /*009c*/ 	.byte	0x04, 0x11
        /*009e*/ 	.short	(.L_57 - .L_56)
	.align		4
.L_56:
        /*00a0*/ 	.word	index@(_ZN4vllm35silu_and_mul_per_block_quant_kernelIfaLb1ELi64EEEvPT0_PfPKT_PKfi)
        /*00a4*/ 	.word	0x00000000


	//----- nvinfo : EIATTR_REGCOUNT
	.align		4
.L_57:
        /*00a8*/ 	.byte	0x04, 0x2f
        /*00aa*/ 	.short	(.L_59 - .L_58)
	.align		4
.L_58:
        /*00ac*/ 	.word	index@(_ZN4vllm35silu_and_mul_per_block_quant_kernelIfaLb0ELi64EEEvPT0_PfPKT_PKfi)
        /*00b0*/ 	.word	0x00000010


	//----- nvinfo : EIATTR_FRAME_SIZE
	.align		4
.L_59:
        /*00b4*/ 	.byte	0x04, 0x11
        /*00b6*/ 	.short	(.L_61 - .L_60)
	.align		4
.L_60:
        /*00b8*/ 	.word	index@(_ZN4vllm35silu_and_mul_per_block_quant_kernelIfaLb0ELi64EEEvPT0_PfPKT_PKfi)
        /*00bc*/ 	.word	0x00000000


	//----- nvinfo : EIATTR_REGCOUNT
	.align		4
.L_61:
        /*00c0*/ 	.byte	0x04, 0x2f
        /*00c2*/ 	.short	(.L_63 - .L_62)
	.align		4
.L_62:
        /*00c4*/ 	.word	index@(_ZN4vllm35silu_and_mul_per_block_quant_kernelIN3c104HalfENS1_13Float8_e4m3fnELb1ELi128EEEvPT0_PfPKT_PKfi)
        /*00c8*/ 	.word	0x00000012


	//----- nvinfo : EIATTR_FRAME_SIZE
	.align		4
.L_63:
        /*00cc*/ 	.byte	0x04, 0x11
        /*00ce*/ 	.short	(.L_65 - .L_64)
	.align		4
.L_64:
        /*00d0*/ 	.word	index@(_ZN4vllm35silu_and_mul_per_block_quant_kernelIN3c104HalfENS1_13Float8_e4m3fnELb1ELi128EEEvPT0_PfPKT_PKfi)
        /*00d4*/ 	.word	0x00000000


	//----- nvinfo : EIATTR_REGCOUNT
	.align		4
.L_65:
        /*00d8*/ 	.byte	0x04, 0x2f
        /*00da*/ 	.short	(.L_67 - .L_66)
	.align		4
.L_66:
        /*00dc*/ 	.word	index@(_ZN4vllm35silu_and_mul_per_block_quant_kernelIN3c104HalfENS1_13Float8_e4m3fnELb0ELi128EEEvPT0_PfPKT_PKfi)
        /*00e0*/ 	.word	0x00000012


	//----- nvinfo : EIATTR_FRAME_SIZE
	.align		4
.L_67:
        /*00e4*/ 	.byte	0x04, 0x11
        /*00e6*/ 	.short	(.L_69 - .L_68)
	.align		4
.L_68:
        /*00e8*/ 	.word	index@(_ZN4vllm35silu_and_mul_per_block_quant_kernelIN3c104HalfENS1_13Float8_e4m3fnELb0ELi128EEEvPT0_PfPKT_PKfi)
        /*00ec*/ 	.word	0x00000000


	//----- nvinfo : EIATTR_REGCOUNT
	.align		4
.L_69:
        /*00f0*/ 	.byte	0x04, 0x2f
        /*00f2*/ 	.short	(.L_71 - .L_70)
	.align		4
.L_70:
        /*00f4*/ 	.word	index@(_ZN4vllm35silu_and_mul_per_block_quant_kernelIN3c104HalfENS1_13Float8_e4m3fnELb1ELi64EEEvPT0_PfPKT_PKfi)
        /*00f8*/ 	.word	0x00000010


	//----- nvinfo : EIATTR_FRAME_SIZE
	.align		4
.L_71:
        /*00fc*/ 	.byte	0x04, 0x11
        /*00fe*/ 	.short	(.L_73 - .L_72)
	.align		4
.L_72:
        /*0100*/ 	.word	index@(_ZN4vllm35silu_and_mul_per_block_quant_kernelIN3c104HalfENS1_13Float8_e4m3fnELb1ELi64EEEvPT0_PfPKT_PKfi)
        /*0104*/ 	.word	0x00000000


	//----- nvinfo : EIATTR_REGCOUNT
	.align		4
.L_73:
        /*0108*/ 	.byte	0x04, 0x2f
        /*010a*/ 	.short	(.L_75 - .L_74)
	.align		4
.L_74:
        /*010c*/ 	.word	index@(_ZN4vllm35silu_and_mul_per_block_quant_kernelIN3c104HalfENS1_13Float8_e4m3fnELb0ELi64EEEvPT0_PfPKT_PKfi)
        /*0110*/ 	.word	0x00000010


	//----- nvinfo : EIATTR_FRAME_SIZE
	.align		4
.L_75:
        /*0114*/ 	.byte	0x04, 0x11
        /*0116*/ 	.short	(.L_77 - .L_76)
	.align		4
.L_76:
        /*0118*/ 	.word	index@(_ZN4vllm35silu_and_mul_per_block_quant_kernelIN3c104HalfENS1_13Float8_e4m3fnELb0ELi64EEEvPT0_PfPKT_PKfi)
        /*011c*/ 	.word	0x00000000


	//----- nvinfo : EIATTR_REGCOUNT
	.align		4
.L_77:
        /*0120*/ 	.byte	0x04, 0x2f
        /*0122*/ 	.short	(.L_79 - .L_78)
	.align		4
.L_78:
        /*0124*/ 	.word	index@(_ZN4vllm35silu_and_mul_per_block_quant_kernelIN3c104HalfEaLb1ELi128EEEvPT0_PfPKT_PKfi)
        /*0128*/ 	.word	0x00000012


	//----- nvinfo : EIATTR_FRAME_SIZE
	.align		4
.L_79:
        /*012c*/ 	.byte	0x04, 0x11
        /*012e*/ 	.short	(.L_81 - .L_80)
	.align		4
.L_80:
        /*0130*/ 	.word	index@(_ZN4vllm35silu_and_mul_per_block_quant_kernelIN3c104HalfEaLb1ELi128EEEvPT0_PfPKT_PKfi)
        /*0134*/ 	.word	0x00000000


	//----- nvinfo : EIATTR_REGCOUNT
	.align		4
.L_81:
        /*0138*/ 	.byte	0x04, 0x2f
        /*013a*/ 	.short	(.L_83 - .L_82)
	.align		4
.L_82:
        /*013c*/ 	.word	index@(_ZN4vllm35silu_and_mul_per_block_quant_kernelIN3c104HalfEaLb0ELi128EEEvPT0_PfPKT_PKfi)
        /*0140*/ 	.word	0x00000012


	//----- nvinfo : EIATTR_FRAME_SIZE
	.align		4
.L_83:
        /*0144*/ 	.byte	0x04, 0x11
        /*0146*/ 	.short	(.L_85 - .L_84)
	.align		4
.L_84:
        /*0148*/ 	.word	index@(_ZN4vllm35silu_and_mul_per_block_quant_kernelIN3c104HalfEaLb0ELi128EEEvPT0_PfPKT_PKfi)
        /*014c*/ 	.word	0x00000000


	//----- nvinfo : EIATTR_REGCOUNT
	.align		4
.L_85:
        /*0150*/ 	.byte	0x04, 0x2f
        /*0152*/ 	.short	(.L_87 - .L_86)
	.align		4
.L_86:
        /*0154*/ 	.word	index@(_ZN4vllm35silu_and_mul_per_block_quant_kernelIN3c104HalfEaLb1ELi64EEEvPT0_PfPKT_PKfi)
        /*0158*/ 	.word	0x00000010


	//----- nvinfo : EIATTR_FRAME_SIZE
	.align		4
.L_87:
        /*015c*/ 	.byte	0x04, 0x11
        /*015e*/ 	.short	(.L_89 - .L_88)
	.align		4
.L_88:
        /*0160*/ 	.word	index@(_ZN4vllm35silu_and_mul_per_block_quant_kernelIN3c104HalfEaLb1ELi64EEEvPT0_PfPKT_PKfi)
        /*0164*/ 	.word	0x00000000


	//----- nvinfo : EIATTR_REGCOUNT
	.align		4
.L_89:
        /*0168*/ 	.byte	0x04, 0x2f
        /*016a*/ 	.short	(.L_91 - .L_90)
	.align		4
.L_90:
        /*016c*/ 	.word	index@(_ZN4vllm35silu_and_mul_per_block_quant_kernelIN3c104HalfEaLb0ELi64EEEvPT0_PfPKT_PKfi)
        /*0170*/ 	.word	0x00000010


	//----- nvinfo : EIATTR_FRAME_SIZE
	.align		4
.L_91:
        /*0174*/ 	.byte	0x04, 0x11
        /*0176*/ 	.short	(.L_93 - .L_92)
	.align		4
.L_92:
        /*0178*/ 	.word	index@(_ZN4vllm35silu_and_mul_per_block_quant_kernelIN3c104HalfEaLb0ELi64EEEvPT0_PfPKT_PKfi)
        /*017c*/ 	.word	0x00000000


	//----- nvinfo : EIATTR_REGCOUNT
	.align		4
.L_93:
        /*0180*/ 	.byte	0x04, 0x2f
        /*0182*/ 	.short	(.L_95 - .L_94)
	.align		4
.L_94:
        /*0184*/ 	.word	index@(_ZN4vllm35silu_and_mul_per_block_quant_kernelIN3c108BFloat16ENS1_13Float8_e4m3fnELb1ELi128EEEvPT0_PfPKT_PKfi)
        /*0188*/ 	.word	0x00000012


	//----- nvinfo : EIATTR_FRAME_SIZE
	.align		4
.L_95:
        /*018c*/ 	.byte	0x04, 0x11
        /*018e*/ 	.short	(.L_97 - .L_96)
	.align		4
.L_96:
        /*0190*/ 	.word	index@(_ZN4vllm35silu_and_mul_per_block_quant_kernelIN3c108BFloat16ENS1_13Float8_e4m3fnELb1ELi128EEEvPT0_PfPKT_PKfi)
        /*0194*/ 	.word	0x00000000


	//----- nvinfo : EIATTR_REGCOUNT
	.align		4
.L_97:
        /*0198*/ 	.byte	0x04, 0x2f
        /*019a*/ 	.short	(.L_99 - .L_98)
	.align		4
.L_98:
        /*019c*/ 	.word	index@(_ZN4vllm35silu_and_mul_per_block_quant_kernelIN3c108BFloat16ENS1_13Float8_e4m3fnELb0ELi128EEEvPT0_PfPKT_PKfi)
        /*01a0*/ 	.word	0x00000012


	//----- nvinfo : EIATTR_FRAME_SIZE
	.align		4
.L_99:
        /*01a4*/ 	.byte	0x04, 0x11
        /*01a6*/ 	.short	(.L_101 - .L_100)
	.align		4
.L_100:
        /*01a8*/ 	.word	index@(_ZN4vllm35silu_and_mul_per_block_quant_kernelIN3c108BFloat16ENS1_13Float8_e4m3fnELb0ELi128EEEvPT0_PfPKT_PKfi)
        /*01ac*/ 	.word	0x00000000


	//----- nvinfo : EIATTR_REGCOUNT
	.align		4
.L_101:
        /*01b0*/ 	.byte	0x04, 0x2f
        /*01b2*/ 	.short	(.L_103 - .L_102)
	.align		4
.L_102:
        /*01b4*/ 	.word	index@(_ZN4vllm35silu_and_mul_per_block_quant_kernelIN3c108BFloat16ENS1_13Float8_e4m3fnELb1ELi64EEEvPT0_PfPKT_PKfi)
        /*01b8*/ 	.word	0x00000010


	//----- nvinfo : EIATTR_FRAME_SIZE
	.align		4
.L_103:
        /*01bc*/ 	.byte	0x04, 0x11
        /*01be*/ 	.short	(.L_105 - .L_104)
	.align		4
.L_104:
        /*01c0*/ 	.word	index@(_ZN4vllm35silu_and_mul_per_block_quant_kernelIN3c108BFloat16ENS1_13Float8_e4m3fnELb1ELi64EEEvPT0_PfPKT_PKfi)
        /*01c4*/ 	.word	0x00000000


	//----- nvinfo : EIATTR_REGCOUNT
	.align		4
.L_105:
        /*01c8*/ 	.byte	0x04, 0x2f
        /*01ca*/ 	.short	(.L_107 - .L_106)
	.align		4
.L_106:
        /*01cc*/ 	.word	index@(_ZN4vllm35silu_and_mul_per_block_quant_kernelIN3c108BFloat16ENS1_13Float8_e4m3fnELb0ELi64EEEvPT0_PfPKT_PKfi)
        /*01d0*/ 	.word	0x00000010


	//----- nvinfo : EIATTR_FRAME_SIZE
	.align		4
.L_107:
        /*01d4*/ 	.byte	0x04, 0x11
        /*01d6*/ 	.short	(.L_109 - .L_108)
	.align		4
.L_108:
        /*01d8*/ 	.word	index@(_ZN4vllm35silu_and_mul_per_block_quant_kernelIN3c108BFloat16ENS1_13Float8_e4m3fnELb0ELi64EEEvPT0_PfPKT_PKfi)
        /*01dc*/ 	.word	0x00000000


	//----- nvinfo : EIATTR_REGCOUNT
	.align		4
.L_109:
        /*01e0*/ 	.byte	0x04, 0x2f
        /*01e2*/ 	.short	(.L_111 - .L_110)
	.align		4
.L_110:
        /*01e4*/ 	.word	index@(_ZN4vllm35silu_and_mul_per_block_quant_kernelIN3c108BFloat16EaLb1ELi128EEEvPT0_PfPKT_PKfi)
        /*01e8*/ 	.word	0x00000012


	//----- nvinfo : EIATTR_FRAME_SIZE
	.align		4
.L_111:
        /*01ec*/ 	.byte	0x04, 0x11
        /*01ee*/ 	.short	(.L_113 - .L_112)
	.align		4
.L_112:
        /*01f0*/ 	.word	index@(_ZN4vllm35silu_and_mul_per_block_quant_kernelIN3c108BFloat16EaLb1ELi128EEEvPT0_PfPKT_PKfi)
        /*01f4*/ 	.word	0x00000000


	//----- nvinfo : EIATTR_REGCOUNT
	.align		4
.L_113:
        /*01f8*/ 	.byte	0x04, 0x2f
        /*01fa*/ 	.short	(.L_115 - .L_114)
	.align		4
.L_114:
        /*01fc*/ 	.word	index@(_ZN4vllm35silu_and_mul_per_block_quant_kernelIN3c108BFloat16EaLb0ELi128EEEvPT0_PfPKT_PKfi)
        /*0200*/ 	.word	0x00000012


	//----- nvinfo : EIATTR_FRAME_SIZE
	.align		4
.L_115:
        /*0204*/ 	.byte	0x04, 0x11
        /*0206*/ 	.short	(.L_117 - .L_116)
	.align		4
.L_116:
        /*0208*/ 	.word	index@(_ZN4vllm35silu_and_mul_per_block_quant_kernelIN3c108BFloat16EaLb0ELi128EEEvPT0_PfPKT_PKfi)
        /*020c*/ 	.word	0x00000000


	//----- nvinfo : EIATTR_REGCOUNT
	.align		4
.L_117:
        /*0210*/ 	.byte	0x04, 0x2f
        /*0212*/ 	.short	(.L_119 - .L_118)
	.align		4
.L_118:
        /*0214*/ 	.word	index@(_ZN4vllm35silu_and_mul_per_block_quant_kernelIN3c108BFloat16EaLb1ELi64EEEvPT0_PfPKT_PKfi)
        /*0218*/ 	.word	0x00000010


	//----- nvinfo : EIATTR_FRAME_SIZE
	.align		4
.L_119:
        /*021c*/ 	.byte	0x04, 0x11
        /*021e*/ 	.short	(.L_121 - .L_120)
	.align		4
.L_120:
        /*0220*/ 	.word	index@(_ZN4vllm35silu_and_mul_per_block_quant_kernelIN3c108BFloat16EaLb1ELi64EEEvPT0_PfPKT_PKfi)
        /*0224*/ 	.word	0x00000000


	//----- nvinfo : EIATTR_REGCOUNT
	.align		4
.L_121:
        /*0228*/ 	.byte	0x04, 0x2f
        /*022a*/ 	.short	(.L_123 - .L_122)
	.align		4
.L_122:
        /*022c*/ 	.word	index@(_ZN4vllm35silu_and_mul_per_block_quant_kernelIN3c108BFloat16EaLb0ELi64EEEvPT0_PfPKT_PKfi)
        /*0230*/ 	.word	0x00000010


	//----- nvinfo : EIATTR_FRAME_SIZE
	.align		4
.L_123:
        /*0234*/ 	.byte	0x04, 0x11
        /*0236*/ 	.short	(.L_125 - .L_124)
	.align		4
.L_124:
        /*0238*/ 	.word	index@(_ZN4vllm35silu_and_mul_per_block_quant_kernelIN3c108BFloat16EaLb0ELi64EEEvPT0_PfPKT_PKfi)
        /*023c*/ 	.word	0x00000000


	//----- nvinfo : EIATTR_MIN_STACK_SIZE
	.align		4
.L_125:
        /*0240*/ 	.byte	0x04, 0x12
        /*0242*/ 	.short	(.L_127 - .L_126)
	.align		4
.L_126:
        /*0244*/ 	.word	index@(_ZN4vllm35silu_and_mul_per_block_quant_kernelIN3c108BFloat16EaLb0ELi64EEEvPT0_PfPKT_PKfi)
        /*0248*/ 	.word	0x00000000


	//----- nvinfo : EIATTR_MIN_STACK_SIZE
	.align		4
.L_127:
        /*024c*/ 	.byte	0x04, 0x12
        /*024e*/ 	.short	(.L_129 - .L_128)
	.align		4
.L_128:
        /*0250*/ 	.word	index@(_ZN4vllm35silu_and_mul_per_block_quant_kernelIN3c108BFloat16EaLb1ELi64EEEvPT0_PfPKT_PKfi)
        /*0254*/ 	.word	0x00000000


	//----- nvinfo : EIATTR_MIN_STACK_SIZE
	.align		4
.L_129:
        /*0258*/ 	.byte	0x04, 0x12
        /*025a*/ 	.short	(.L_131 - .L_130)
	.align		4
.L_130:
        /*025c*/ 	.word	index@(_ZN4vllm35silu_and_mul_per_block_quant_kernelIN3c108BFloat16EaLb0ELi128EEEvPT0_PfPKT_PKfi)
        /*0260*/ 	.word	0x00000000


	//----- nvinfo : EIATTR_MIN_STACK_SIZE
	.align		4
.L_131:
        /*0264*/ 	.byte	0x04, 0x12
        /*0266*/ 	.short	(.L_133 - .L_132)
	.align		4
.L_132:
        /*0268*/ 	.word	index@(_ZN4vllm35silu_and_mul_per_block_quant_kernelIN3c108BFloat16EaLb1ELi128EEEvPT0_PfPKT_PKfi)
        /*026c*/ 	.word	0x00000000


	//----- nvinfo : EIATTR_MIN_STACK_SIZE
	.align		4
.L_133:
        /*0270*/ 	.byte	0x04, 0x12
        /*0272*/ 	.short	(.L_135 - .L_134)
	.align		4
.L_134:
        /*0274*/ 	.word	index@(_ZN4vllm35silu_and_mul_per_block_quant_kernelIN3c108BFloat16ENS1_13Float8_e4m3fnELb0ELi64EEEvPT0_PfPKT_PKfi)
        /*0278*/ 	.word	0x00000000


	//----- nvinfo : EIATTR_MIN_STACK_SIZE
	.align		4
.L_135:
        /*027c*/ 	.byte	0x04, 0x12
        /*027e*/ 	.short	(.L_137 - .L_136)
	.align		4
.L_136:
        /*0280*/ 	.word	index@(_ZN4vllm35silu_and_mul_per_block_quant_kernelIN3c108BFloat16ENS1_13Float8_e4m3fnELb1ELi64EEEvPT0_PfPKT_PKfi)
        /*0284*/ 	.word	0x00000000


	//----- nvinfo : EIATTR_MIN_STACK_SIZE
	.align		4
.L_137:
        /*0288*/ 	.byte	0x04, 0x12
        /*028a*/ 	.short	(.L_139 - .L_138)
	.align		4
.L_138:
        /*028c*/ 	.word	index@(_ZN4vllm35silu_and_mul_per_block_quant_kernelIN3c108BFloat16ENS1_13Float8_e4m3fnELb0ELi128EEEvPT0_PfPKT_PKfi)
        /*0290*/ 	.word	0x00000000


	//----- nvinfo : EIATTR_MIN_STACK_SIZE
	.align		4
.L_139:
        /*0294*/ 	.byte	0x04, 0x12
        /*0296*/ 	.short	(.L_141 - .L_140)
	.align		4
.L_140:
        /*0298*/ 	.word	index@(_ZN4vllm35silu_and_mul_per_block_quant_kernelIN3c108BFloat16ENS1_13Float8_e4m3fnELb1ELi128EEEvPT0_PfPKT_PKfi)
        /*029c*/ 	.word	0x00000000


	//----- nvinfo : EIATTR_MIN_STACK_SIZE
	.align		4
.L_141:
        /*02a0*/ 	.byte	0x04, 0x12
        /*02a2*/ 	.short	(.L_143 - .L_142)
	.align		4
.L_142:
        /*02a4*/ 	.word	index@(_ZN4vllm35silu_and_mul_per_block_quant_kernelIN3c104HalfEaLb0ELi64EEEvPT0_PfPKT_PKfi)
        /*02a8*/ 	.word	0x00000000


	//----- nvinfo : EIATTR_MIN_STACK_SIZE
	.align		4
.L_143:
        /*02ac*/ 	.byte	0x04, 0x12
        /*02ae*/ 	.short	(.L_145 - .L_144)
	.align		4
.L_144:
        /*02b0*/ 	.word	index@(_ZN4vllm35silu_and_mul_per_block_quant_kernelIN3c104HalfEaLb1ELi64EEEvPT0_PfPKT_PKfi)
        /*02b4*/ 	.word	0x00000000


	//----- nvinfo : EIATTR_MIN_STACK_SIZE
	.align		4
.L_145:
        /*02b8*/ 	.byte	0x04, 0x12
        /*02ba*/ 	.short	(.L_147 - .L_146)
	.align		4
.L_146:
        /*02bc*/ 	.word	index@(_ZN4vllm35silu_and_mul_per_block_quant_kernelIN3c104HalfEaLb0ELi128EEEvPT0_PfPKT_PKfi)
        /*02c0*/ 	.word	0x00000000


	//----- nvinfo : EIATTR_MIN_STACK_SIZE
	.align		4
.L_147:
        /*02c4*/ 	.byte	0x04, 0x12
        /*02c6*/ 	.short	(.L_149 - .L_148)
	.align		4
.L_148:
        /*02c8*/ 	.word	index@(_ZN4vllm35silu_and_mul_per_block_quant_kernelIN3c104HalfEaLb1ELi128EEEvPT0_PfPKT_PKfi)
        /*02cc*/ 	.word	0x00000000


	//----- nvinfo : EIATTR_MIN_STACK_SIZE
	.align		4
.L_149:
        /*02d0*/ 	.byte	0x04, 0x12
        /*02d2*/ 	.short	(.L_151 - .L_150)
	.align		4
.L_150:
        /*02d4*/ 	.word	index@(_ZN4vllm35silu_and_mul_per_block_quant_kernelIN3c104HalfENS1_13Float8_e4m3fnELb0ELi64EEEvPT0_PfPKT_PKfi)
        /*02d8*/ 	.word	0x00000000


	//----- nvinfo : EIATTR_MIN_STACK_SIZE
	.align		4
.L_151:
        /*02dc*/ 	.byte	0x04, 0x12
        /*02de*/ 	.short	(.L_153 - .L_152)
	.align		4
.L_152:
        /*02e0*/ 	.word	index@(_ZN4vllm35silu_and_mul_per_block_quant_kernelIN3c104HalfENS1_13Float8_e4m3fnELb1ELi64EEEvPT0_PfPKT_PKfi)
        /*02e4*/ 	.word	0x00000000


	//----- nvinfo : EIATTR_MIN_STACK_SIZE
	.align		4
.L_153:
        /*02e8*/ 	.byte	0x04, 0x12
        /*02ea*/ 	.short	(.L_155 - .L_154)
	.align		4
.L_154:
        /*02ec*/ 	.word	index@(_ZN4vllm35silu_and_mul_per_block_quant_kernelIN3c104HalfENS1_13Float8_e4m3fnELb0ELi128EEEvPT0_PfPKT_PKfi)
        /*02f0*/ 	.word	0x00000000


	//----- nvinfo : EIATTR_MIN_STACK_SIZE
	.align		4
.L_155:
        /*02f4*/ 	.byte	0x04, 0x12
        /*02f6*/ 	.short	(.L_157 - .L_156)
	.align		4
.L_156:
        /*02f8*/ 	.word	index@(_ZN4vllm35silu_and_mul_per_block_quant_kernelIN3c104HalfENS1_13Float8_e4m3fnELb1ELi128EEEvPT0_PfPKT_PKfi)
        /*02fc*/ 	.word	0x00000000


	//----- nvinfo : EIATTR_MIN_STACK_SIZE
	.align		4
.L_157:
        /*0300*/ 	.byte	0x04, 0x12
        /*0302*/ 	.short	(.L_159 - .L_158)
	.align		4
.L_158:
        /*0304*/ 	.word	index@(_ZN4vllm35silu_and_mul_per_block_quant_kernelIfaLb0ELi64EEEvPT0_PfPKT_PKfi)
        /*0308*/ 	.word	0x00000000


	//----- nvinfo : EIATTR_MIN_STACK_SIZE
	.align		4
.L_159:
        /*030c*/ 	.byte	0x04, 0x12
        /*030e*/ 	.short	(.L_161 - .L_160)
	.align		4
.L_160:
        /*0310*/ 	.word	index@(_ZN4vllm35silu_and_mul_per_block_quant_kernelIfaLb1ELi64EEEvPT0_PfPKT_PKfi)
        /*0314*/ 	.word	0x00000000


	//----- nvinfo : EIATTR_MIN_STACK_SIZE
	.align		4
.L_161:
        /*0318*/ 	.byte	0x04, 0x12
        /*031a*/ 	.short	(.L_163 - .L_162)
	.align		4
.L_162:
        /*031c*/ 	.word	index@(_ZN4vllm35silu_and_mul_per_block_quant_kernelIfaLb0ELi128EEEvPT0_PfPKT_PKfi)
        /*0320*/ 	.word	0x00000000


	//----- nvinfo : EIATTR_MIN_STACK_SIZE
	.align		4
.L_163:
        /*0324*/ 	.byte	0x04, 0x12
        /*0326*/ 	.short	(.L_165 - .L_164)
	.align		4
.L_164:
        /*0328*/ 	.word	index@(_ZN4vllm35silu_and_mul_per_block_quant_kernelIfaLb1ELi128EEEvPT0_PfPKT_PKfi)
        /*032c*/ 	.word	0x00000000


	//----- nvinfo : EIATTR_MIN_STACK_SIZE
	.align		4
.L_165:
        /*0330*/ 	.byte	0x04, 0x12
        /*0332*/ 	.short	(.L_167 - .L_166)
	.align		4
.L_166:
        /*0334*/ 	.word	index@(_ZN4vllm35silu_and_mul_per_block_quant_kernelIfN3c1013Float8_e4m3fnELb0ELi64EEEvPT0_PfPKT_PKfi)
        /*0338*/ 	.word	0x00000000


	//----- nvinfo : EIATTR_MIN_STACK_SIZE
	.align		4
.L_167:
        /*033c*/ 	.byte	0x04, 0x12
        /*033e*/ 	.short	(.L_169 - .L_168)
	.align		4
.L_168:
        /*0340*/ 	.word	index@(_ZN4vllm35silu_and_mul_per_block_quant_kernelIfN3c1013Float8_e4m3fnELb1ELi64EEEvPT0_PfPKT_PKfi)
        /*0344*/ 	.word	0x00000000


	//----- nvinfo : EIATTR_MIN_STACK_SIZE
	.align		4
.L_169:
        /*0348*/ 	.byte	0x04, 0x12
        /*034a*/ 	.short	(.L_171 - .L_170)
	.align		4
.L_170:
        /*034c*/ 	.word	index@(_ZN4vllm35silu_and_mul_per_block_quant_kernelIfN3c1013Float8_e4m3fnELb0ELi128EEEvPT0_PfPKT_PKfi)
        /*0350*/ 	.word	0x00000000


	//----- nvinfo : EIATTR_MIN_STACK_SIZE
	.align		4
.L_171:
        /*0354*/ 	.byte	0x04, 0x12
        /*0356*/ 	.short	(.L_173 - .L_172)
	.align		4
.L_172:
        /*0358*/ 	.word	index@(_ZN4vllm35silu_and_mul_per_block_quant_kernelIfN3c1013Float8_e4m3fnELb1ELi128EEEvPT0_PfPKT_PKfi)
        /*035c*/ 	.word	0x00000000
.L_173:


//--------------------- .nv.compat                --------------------------
	.section	.nv.compat,"",@"SHT_CUDA_COMPAT_INFO"
	.align	4
        /*0000*/ 	.byte	0x02, 0x09, 0x01, 0x00, 0x02, 0x02, 0x01, 0x00, 0x02, 0x05, 0x05, 0x00, 0x03, 0x07, 0x01, 0x01
        /*0010*/ 	.byte	0x02, 0x03, 0x00, 0x00, 0x02, 0x06, 0x01, 0x00, 0x04, 0x0b, 0x08, 0x00, 0x00, 0x00, 0x00, 0x00
        /*0020*/ 	.byte	0x00, 0x00, 0x00, 0x00


//--------------------- .nv.info._ZN4vllm35silu_and_mul_per_block_quant_kernelIN3c108BFloat16EaLb0ELi64EEEvPT0_PfPKT_PKfi --------------------------
	.section	.nv.info._ZN4vllm35silu_and_mul_per_block_quant_kernelIN3c108BFloat16EaLb0ELi64EEEvPT0_PfPKT_PKfi,"",@"SHT_CUDA_INFO"
	.sectionflags	@""
	.align	4


	//----- nvinfo : EIATTR_CUDA_API_VERSION
	.align		4
        /*0000*/ 	.byte	0x04, 0x37
        /*0002*/ 	.short	(.L_175 - .L_174)
.L_174:
        /*0004*/ 	.word	0x00000082


	//----- nvinfo : EIATTR_KPARAM_INFO
	.align		4
.L_175:
        /*0008*/ 	.byte	0x04, 0x17
        /*000a*/ 	.short	(.L_177 - .L_176)
.L_176:
        /*000c*/ 	.word	0x00000000
        /*0010*/ 	.short	0x0004
        /*0012*/ 	.short	0x0020
        /*0014*/ 	.byte	0x00, 0xf0, 0x11, 0x00


	//----- nvinfo : EIATTR_KPARAM_INFO
	.align		4
.L_177:
        /*0018*/ 	.byte	0x04, 0x17
        /*001a*/ 	.short	(.L_179 - .L_178)
.L_178:
        /*001c*/ 	.word	0x00000000
        /*0020*/ 	.short	0x0003
        /*0022*/ 	.short	0x0018
        /*0024*/ 	.byte	0x00, 0xf5, 0x21, 0x00


	//----- nvinfo : EIATTR_KPARAM_INFO
	.align		4
.L_179:
        /*0028*/ 	.byte	0x04, 0x17
        /*002a*/ 	.short	(.L_181 - .L_180)
.L_180:
        /*002c*/ 	.word	0x00000000
        /*0030*/ 	.short	0x0002
        /*0032*/ 	.short	0x0010
        /*0034*/ 	.byte	0x00, 0xf5, 0x21, 0x00


	//----- nvinfo : EIATTR_KPARAM_INFO
	.align		4
.L_181:
        /*0038*/ 	.byte	0x04, 0x17
        /*003a*/ 	.short	(.L_183 - .L_182)
.L_182:
        /*003c*/ 	.word	0x00000000
        /*0040*/ 	.short	0x0001
        /*0042*/ 	.short	0x0008
        /*0044*/ 	.byte	0x00, 0xf5, 0x21, 0x00


	//----- nvinfo : EIATTR_KPARAM_INFO
	.align		4
.L_183:
        /*0048*/ 	.byte	0x04, 0x17
        /*004a*/ 	.short	(.L_185 - .L_184)
.L_184:
        /*004c*/ 	.word	0x00000000
        /*0050*/ 	.short	0x0000
        /*0052*/ 	.short	0x0000
        /*0054*/ 	.byte	0x00, 0xf5, 0x21, 0x00


	//----- nvinfo : EIATTR_SPARSE_MMA_MASK
	.align		4
.L_185:
        /*0058*/ 	.byte	0x03, 0x50
        /*005a*/ 	.short	0x0000


	//----- nvinfo : EIATTR_MAXREG_COUNT
	.align		4
        /*005c*/ 	.byte	0x03, 0x1b
        /*005e*/ 	.short	0x00ff


	//----- nvinfo : EIATTR_NUM_BARRIERS
	.align		4
        /*0060*/ 	.byte	0x02, 0x4c
        /*0062*/ 	.byte	0x01
	.zero		1


	//----- nvinfo : EIATTR_MERCURY_ISA_VERSION
	.align		4
        /*0064*/ 	.byte	0x03, 0x5f
        /*0066*/ 	.short	0x0101


	//----- nvinfo : EIATTR_VRC_CTA_INIT_COUNT
	.align		4
        /*0068*/ 	.byte	0x02, 0x4a
	.zero		1
	.zero		1


	//----- nvinfo : EIATTR_EXIT_INSTR_OFFSETS
	.align		4
        /*006c*/ 	.byte	0x04, 0x1c
        /*006e*/ 	.short	(.L_187 - .L_186)


	//   ....[0]....
.L_186:
        /*0070*/ 	.word	0x00000640


	//----- nvinfo : EIATTR_CRS_STACK_SIZE
	.align		4
.L_187:
        /*0074*/ 	.byte	0x04, 0x1e
        /*0076*/ 	.short	(.L_189 - .L_188)
.L_188:
        /*0078*/ 	.word	0x00000000


	//----- nvinfo : EIATTR_CBANK_PARAM_SIZE
	.align		4
.L_189:
        /*007c*/ 	.byte	0x03, 0x19
        /*007e*/ 	.short	0x0024


	//----- nvinfo : EIATTR_PARAM_CBANK
	.align		4
        /*0080*/ 	.byte	0x04, 0x0a
        /*0082*/ 	.short	(.L_191 - .L_190)
	.align		4
.L_190:
        /*0084*/ 	.word	index@(.nv.constant0._ZN4vllm35silu_and_mul_per_block_quant_kernelIN3c108BFloat16EaLb0ELi64EEEvPT0_PfPKT_PKfi)
        /*0088*/ 	.short	0x0380
        /*008a*/ 	.short	0x0024


	//----- nvinfo : EIATTR_SW_WAR
	.align		4
.L_191:
        /*008c*/ 	.byte	0x04, 0x36
        /*008e*/ 	.short	(.L_193 - .L_192)
.L_192:
        /*0090*/ 	.word	0x00000008
.L_193:


//--------------------- .nv.info._ZN4vllm35silu_and_mul_per_block_quant_kernelIN3c108BFloat16EaLb1ELi64EEEvPT0_PfPKT_PKfi --------------------------
	.section	.nv.info._ZN4vllm35silu_and_mul_per_block_quant_kernelIN3c108BFloat16EaLb1ELi64EEEvPT0_PfPKT_PKfi,"",@"SHT_CUDA_INFO"
	.sectionflags	@""
	.align	4


	//----- nvinfo : EIATTR_CUDA_API_VERSION
	.align		4
        /*0000*/ 	.byte	0x04, 0x37
        /*0002*/ 	.short	(.L_195 - .L_194)
.L_194:
        /*0004*/ 	.word	0x00000082


	//----- nvinfo : EIATTR_KPARAM_INFO
	.align		4
.L_195:
        /*0008*/ 	.byte	0x04, 0x17
        /*000a*/ 	.short	(.L_197 - .L_196)
.L_196:
        /*000c*/ 	.word	0x00000000
        /*0010*/ 	.short	0x0004
        /*0012*/ 	.short	0x0020
        /*0014*/ 	.byte	0x00, 0xf0, 0x11, 0x00


	//----- nvinfo : EIATTR_KPARAM_INFO
	.align		4
.L_197:
        /*0018*/ 	.byte	0x04, 0x17
        /*001a*/ 	.short	(.L_199 - .L_198)
.L_198:
        /*001c*/ 	.word	0x00000000
        /*0020*/ 	.short	0x0003
        /*0022*/ 	.short	0x0018
        /*0024*/ 	.byte	0x00, 0xf5, 0x21, 0x00


	//----- nvinfo : EIATTR_KPARAM_INFO
	.align		4
.L_199:
        /*0028*/ 	.byte	0x04, 0x17
        /*002a*/ 	.short	(.L_201 - .L_200)
.L_200:
        /*002c*/ 	.word	0x00000000
        /*0030*/ 	.short	0x0002
        /*0032*/ 	.short	0x0010
        /*0034*/ 	.byte	0x00, 0xf5, 0x21, 0x00


	//----- nvinfo : EIATTR_KPARAM_INFO
	.align		4
.L_201:
        /*0038*/ 	.byte	0x04, 0x17
        /*003a*/ 	.short	(.L_203 - .L_202)
.L_202:
        /*003c*/ 	.word	0x00000000
        /*0040*/ 	.short	0x0001
        /*0042*/ 	.short	0x0008
        /*0044*/ 	.byte	0x00, 0xf5, 0x21, 0x00


	//----- nvinfo : EIATTR_KPARAM_INFO
	.align		4
.L_203:
        /*0048*/ 	.byte	0x04, 0x17
        /*004a*/ 	.short	(.L_205 - .L_204)
.L_204:
        /*004c*/ 	.word	0x00000000
        /*0050*/ 	.short	0x0000
        /*0052*/ 	.short	0x0000
        /*0054*/ 	.byte	0x00, 0xf5, 0x21, 0x00


	//----- nvinfo : EIATTR_SPARSE_MMA_MASK
	.align		4
.L_205:
        /*0058*/ 	.byte	0x03, 0x50
        /*005a*/ 	.short	0x0000


	//----- nvinfo : EIATTR_MAXREG_COUNT
	.align		4
        /*005c*/ 	.byte	0x03, 0x1b
        /*005e*/ 	.short	0x00ff


	//----- nvinfo : EIATTR_NUM_BARRIERS
	.align		4
        /*0060*/ 	.byte	0x02, 0x4c
        /*0062*/ 	.byte	0x01
	.zero		1


	//----- nvinfo : EIATTR_MERCURY_ISA_VERSION
	.align		4
        /*0064*/ 	.byte	0x03, 0x5f
        /*0066*/ 	.short	0x0101


	//----- nvinfo : EIATTR_VRC_CTA_INIT_COUNT
	.align		4
        /*0068*/ 	.byte	0x02, 0x4a
	.zero		1
	.zero		1


	//----- nvinfo : EIATTR_EXIT_INSTR_OFFSETS
	.align		4
        /*006c*/ 	.byte	0x04, 0x1c
        /*006e*/ 	.short	(.L_207 - .L_206)


	//   ....[0]....
.L_206:
        /*0070*/ 	.word	0x00000640


	//----- nvinfo : EIATTR_CRS_STACK_SIZE
	.align		4
.L_207:
        /*0074*/ 	.byte	0x04, 0x1e
        /*0076*/ 	.short	(.L_209 - .L_208)
.L_208:
        /*0078*/ 	.word	0x00000000


	//----- nvinfo : EIATTR_CBANK_PARAM_SIZE
	.align		4
.L_209:
        /*007c*/ 	.byte	0x03, 0x19
        /*007e*/ 	.short	0x0024


	//----- nvinfo : EIATTR_PARAM_CBANK
	.align		4
        /*0080*/ 	.byte	0x04, 0x0a
        /*0082*/ 	.short	(.L_211 - .L_210)
	.align		4
.L_210:
        /*0084*/ 	.word	index@(.nv.constant0._ZN4vllm35silu_and_mul_per_block_quant_kernelIN3c108BFloat16EaLb1ELi64EEEvPT0_PfPKT_PKfi)
        /*0088*/ 	.short	0x0380
        /*008a*/ 	.short	0x0024


	//----- nvinfo : EIATTR_SW_WAR
	.align		4
.L_211:
        /*008c*/ 	.byte	0x04, 0x36
        /*008e*/ 	.short	(.L_213 - .L_212)
.L_212:
        /*0090*/ 	.word	0x00000008
.L_213:


//--------------------- .nv.info._ZN4vllm35silu_and_mul_per_block_quant_kernelIN3c108BFloat16EaLb0ELi128EEEvPT0_PfPKT_PKfi --------------------------
	.section	.nv.info._ZN4vllm35silu_and_mul_per_block_quant_kernelIN3c108BFloat16EaLb0ELi128EEEvPT0_PfPKT_PKfi,"",@"SHT_CUDA_INFO"
	.sectionflags	@""
	.align	4


	//----- nvinfo : EIATTR_CUDA_API_VERSION
	.align		4
        /*0000*/ 	.byte	0x04, 0x37
        /*0002*/ 	.short	(.L_215 - .L_214)
.L_214:
        /*0004*/ 	.word	0x00000082


	//----- nvinfo : EIATTR_KPARAM_INFO
	.align		4
.L_215:
        /*0008*/ 	.byte	0x04, 0x17
        /*000a*/ 	.short	(.L_217 - .L_216)
.L_216:
        /*000c*/ 	.word	0x00000000
        /*0010*/ 	.short	0x0004
        /*0012*/ 	.short	0x0020
        /*0014*/ 	.byte	0x00, 0xf0, 0x11, 0x00


	//----- nvinfo : EIATTR_KPARAM_INFO
	.align		4
.L_217:
        /*0018*/ 	.byte	0x04, 0x17
        /*001a*/ 	.short	(.L_219 - .L_218)
.L_218:
        /*001c*/ 	.word	0x00000000
        /*0020*/ 	.short	0x0003
        /*0022*/ 	.short	0x0018
        /*0024*/ 	.byte	0x00, 0xf5, 0x21, 0x00


	//----- nvinfo : EIATTR_KPARAM_INFO
	.align		4
.L_219:
        /*0028*/ 	.byte	0x04, 0x17
        /*002a*/ 	.short	(.L_221 - .L_220)
.L_220:
        /*002c*/ 	.word	0x00000000
        /*0030*/ 	.short	0x0002
        /*0032*/ 	.short	0x0010
        /*0034*/ 	.byte	0x00, 0xf5, 0x21, 0x00


	//----- nvinfo : EIATTR_KPARAM_INFO
	.align		4
.L_221:
        /*0038*/ 	.byte	0x04, 0x17
        /*003a*/ 	.short	(.L_223 - .L_222)
.L_222:
        /*003c*/ 	.word	0x00000000
        /*0040*/ 	.short	0x0001
        /*0042*/ 	.short	0x0008
        /*0044*/ 	.byte	0x00, 0xf5, 0x21, 0x00


	//----- nvinfo : EIATTR_KPARAM_INFO
	.align		4
.L_223:
        /*0048*/ 	.byte	0x04, 0x17
        /*004a*/ 	.short	(.L_225 - .L_224)
.L_224:
        /*004c*/ 	.word	0x00000000
        /*0050*/ 	.short	0x0000
        /*0052*/ 	.short	0x0000
        /*0054*/ 	.byte	0x00, 0xf5, 0x21, 0x00


	//----- nvinfo : EIATTR_SPARSE_MMA_MASK
	.align		4
.L_225:
        /*0058*/ 	.byte	0x03, 0x50
        /*005a*/ 	.short	0x0000


	//----- nvinfo : EIATTR_MAXREG_COUNT
	.align		4
        /*005c*/ 	.byte	0x03, 0x1b
        /*005e*/ 	.short	0x00ff


	//----- nvinfo : EIATTR_NUM_BARRIERS
	.align		4
        /*0060*/ 	.byte	0x02, 0x4c
        /*0062*/ 	.byte	0x01
	.zero		1


	//----- nvinfo : EIATTR_MERCURY_ISA_VERSION
	.align		4
        /*0064*/ 	.byte	0x03, 0x5f
        /*0066*/ 	.short	0x0101


	//----- nvinfo : EIATTR_VRC_CTA_INIT_COUNT
	.align		4
        /*0068*/ 	.byte	0x02, 0x4a
	.zero		1
	.zero		1


	//----- nvinfo : EIATTR_EXIT_INSTR_OFFSETS
	.align		4
        /*006c*/ 	.byte	0x04, 0x1c
        /*006e*/ 	.short	(.L_227 - .L_226)


	//   ....[0]....
.L_226:
        /*0070*/ 	.word	0x000006a0


	//----- nvinfo : EIATTR_CRS_STACK_SIZE
	.align		4
.L_227:
        /*0074*/ 	.byte	0x04, 0x1e
        /*0076*/ 	.short	(.L_229 - .L_228)
.L_228:
        /*0078*/ 	.word	0x00000000


	//----- nvinfo : EIATTR_CBANK_PARAM_SIZE
	.align		4
.L_229:
        /*007c*/ 	.byte	0x03, 0x19
        /*007e*/ 	.short	0x0024


	//----- nvinfo : EIATTR_PARAM_CBANK
	.align		4
        /*0080*/ 	.byte	0x04, 0x0a
        /*0082*/ 	.short	(.L_231 - .L_230)
	.align		4
.L_230:
        /*0084*/ 	.word	index@(.nv.constant0._ZN4vllm35silu_and_mul_per_block_quant_kernelIN3c108BFloat16EaLb0ELi128EEEvPT0_PfPKT_PKfi)
        /*0088*/ 	.short	0x0380
        /*008a*/ 	.short	0x0024


	//----- nvinfo : EIATTR_SW_WAR
	.align		4
.L_231:
        /*008c*/ 	.byte	0x04, 0x36
        /*008e*/ 	.short	(.L_233 - .L_232)
.L_232:
        /*0090*/ 	.word	0x00000008
.L_233:


//--------------------- .nv.info._ZN4vllm35silu_and_mul_per_block_quant_kernelIN3c108BFloat16EaLb1ELi128EEEvPT0_PfPKT_PKfi --------------------------
	.section	.nv.info._ZN4vllm35silu_and_mul_per_block_quant_kernelIN3c108BFloat16EaLb1ELi128EEEvPT0_PfPKT_PKfi,"",@"SHT_CUDA_INFO"
	.sectionflags	@""
	.align	4


	//----- nvinfo : EIATTR_CUDA_API_VERSION
	.align		4
        /*0000*/ 	.byte	0x04, 0x37
        /*0002*/ 	.short	(.L_235 - .L_234)
.L_234:
        /*0004*/ 	.word	0x00000082


	//----- nvinfo : EIATTR_KPARAM_INFO
	.align		4
.L_235:
        /*0008*/ 	.byte	0x04, 0x17
        /*000a*/ 	.short	(.L_237 - .L_236)
.L_236:
        /*000c*/ 	.word	0x00000000
        /*0010*/ 	.short	0x0004
        /*0012*/ 	.short	0x0020
        /*0014*/ 	.byte	0x00, 0xf0, 0x11, 0x00


	//----- nvinfo : EIATTR_KPARAM_INFO
	.align		4
.L_237:
        /*0018*/ 	.byte	0x04, 0x17
        /*001a*/ 	.short	(.L_239 - .L_238)
.L_238:
        /*001c*/ 	.word	0x00000000
        /*0020*/ 	.short	0x0003
        /*0022*/ 	.short	0x0018
        /*0024*/ 	.byte	0x00, 0xf5, 0x21, 0x00


	//----- nvinfo : EIATTR_KPARAM_INFO
	.align		4
.L_239:
        /*0028*/ 	.byte	0x04, 0x17
        /*002a*/ 	.short	(.L_241 - .L_240)
.L_240:
        /*002c*/ 	.word	0x00000000
        /*0030*/ 	.short	0x0002
        /*0032*/ 	.short	0x0010
        /*0034*/ 	.byte	0x00, 0xf5, 0x21, 0x00


	//----- nvinfo : EIATTR_KPARAM_INFO
	.align		4
.L_241:
        /*0038*/ 	.byte	0x04, 0x17
        /*003a*/ 	.short	(.L_243 - .L_242)
.L_242:
        /*003c*/ 	.word	0x00000000
        /*0040*/ 	.short	0x0001
        /*0042*/ 	.short	0x0008
        /*0044*/ 	.byte	0x00, 0xf5, 0x21, 0x00


	//----- nvinfo : EIATTR_KPARAM_INFO
	.align		4
.L_243:
        /*0048*/ 	.byte	0x04, 0x17
        /*004a*/ 	.short	(.L_245 - .L_244)
.L_244:
        /*004c*/ 	.word	0x00000000
        /*0050*/ 	.short	0x0000
        /*0052*/ 	.short	0x0000
        /*0054*/ 	.byte	0x00, 0xf5, 0x21, 0x00


	//----- nvinfo : EIATTR_SPARSE_MMA_MASK
	.align		4
.L_245:
        /*0058*/ 	.byte	0x03, 0x50
        /*005a*/ 	.short	0x0000


	//----- nvinfo : EIATTR_MAXREG_COUNT
	.align		4
        /*005c*/ 	.byte	0x03, 0x1b
        /*005e*/ 	.short	0x00ff


	//----- nvinfo : EIATTR_NUM_BARRIERS
	.align		4
        /*0060*/ 	.byte	0x02, 0x4c
        /*0062*/ 	.byte	0x01
	.zero		1


	//----- nvinfo : EIATTR_MERCURY_ISA_VERSION
	.align		4
        /*0064*/ 	.byte	0x03, 0x5f
        /*0066*/ 	.short	0x0101


	//----- nvinfo : EIATTR_VRC_CTA_INIT_COUNT
	.align		4
        /*0068*/ 	.byte	0x02, 0x4a
	.zero		1
	.zero		1


	//----- nvinfo : EIATTR_EXIT_INSTR_OFFSETS
	.align		4
        /*006c*/ 	.byte	0x04, 0x1c
        /*006e*/ 	.short	(.L_247 - .L_246)


	//   ....[0]....
.L_246:
        /*0070*/ 	.word	0x000006a0


	//----- nvinfo : EIATTR_CRS_STACK_SIZE
	.align		4
.L_247:
        /*0074*/ 	.byte	0x04, 0x1e
        /*0076*/ 	.short	(.L_249 - .L_248)
.L_248:
        /*0078*/ 	.word	0x00000000


	//----- nvinfo : EIATTR_CBANK_PARAM_SIZE
	.align		4
.L_249:
        /*007c*/ 	.byte	0x03, 0x19
        /*007e*/ 	.short	0x0024


	//----- nvinfo : EIATTR_PARAM_CBANK
	.align		4
        /*0080*/ 	.byte	0x04, 0x0a
        /*0082*/ 	.short	(.L_251 - .L_250)
	.align		4
.L_250:
        /*0084*/ 	.word	index@(.nv.constant0._ZN4vllm35silu_and_mul_per_block_quant_kernelIN3c108BFloat16EaLb1ELi128EEEvPT0_PfPKT_PKfi)
        /*0088*/ 	.short	0x0380
        /*008a*/ 	.short	0x0024


	//----- nvinfo : EIATTR_SW_WAR
	.align		4
.L_251:
        /*008c*/ 	.byte	0x04, 0x36
        /*008e*/ 	.short	(.L_253 - .L_252)
.L_252:
        /*0090*/ 	.word	0x00000008
.L_253:


//--------------------- .nv.info._ZN4vllm35silu_and_mul_per_block_quant_kernelIN3c108BFloat16ENS1_13Float8_e4m3fnELb0ELi64EEEvPT0_PfPKT_PKfi --------------------------
	.section	.nv.info._ZN4vllm35silu_and_mul_per_block_quant_kernelIN3c108BFloat16ENS1_13Float8_e4m3fnELb0ELi64EEEvPT0_PfPKT_PKfi,"",@"SHT_CUDA_INFO"
	.sectionflags	@""
	.align	4


	//----- nvinfo : EIATTR_CUDA_API_VERSION
	.align		4
        /*0000*/ 	.byte	0x04, 0x37
        /*0002*/ 	.short	(.L_255 - .L_254)
.L_254:
        /*0004*/ 	.word	0x00000082


	//----- nvinfo : EIATTR_KPARAM_INFO
	.align		4
.L_255:
        /*0008*/ 	.byte	0x04, 0x17
        /*000a*/ 	.short	(.L_257 - .L_256)
.L_256:
        /*000c*/ 	.word	0x00000000
        /*0010*/ 	.short	0x0004
        /*0012*/ 	.short	0x0020
        /*0014*/ 	.byte	0x00, 0xf0, 0x11, 0x00


	//----- nvinfo : EIATTR_KPARAM_INFO
	.align		4
.L_257:
        /*0018*/ 	.byte	0x04, 0x17
        /*001a*/ 	.short	(.L_259 - .L_258)
.L_258:
        /*001c*/ 	.word	0x00000000
        /*0020*/ 	.short	0x0003
        /*0022*/ 	.short	0x0018
        /*0024*/ 	.byte	0x00, 0xf5, 0x21, 0x00


	//----- nvinfo : EIATTR_KPARAM_INFO
	.align		4
.L_259:
        /*0028*/ 	.byte	0x04, 0x17
        /*002a*/ 	.short	(.L_261 - .L_260)
.L_260:
        /*002c*/ 	.word	0x00000000
        /*0030*/ 	.short	0x0002
        /*0032*/ 	.short	0x0010
        /*0034*/ 	.byte	0x00, 0xf5, 0x21, 0x00


	//----- nvinfo : EIATTR_KPARAM_INFO
	.align		4
.L_261:
        /*0038*/ 	.byte	0x04, 0x17
        /*003a*/ 	.short	(.L_263 - .L_262)
.L_262:
        /*003c*/ 	.word	0x00000000
        /*0040*/ 	.short	0x0001
        /*0042*/ 	.short	0x0008
        /*0044*/ 	.byte	0x00, 0xf5, 0x21, 0x00


	//----- nvinfo : EIATTR_KPARAM_INFO
	.align		4
.L_263:
        /*0048*/ 	.byte	0x04, 0x17
        /*004a*/ 	.short	(.L_265 - .L_264)
.L_264:
        /*004c*/ 	.word	0x00000000
        /*0050*/ 	.short	0x0000
        /*0052*/ 	.short	0x0000
        /*0054*/ 	.byte	0x00, 0xf5, 0x21, 0x00


	//----- nvinfo : EIATTR_SPARSE_MMA_MASK
	.align		4
.L_265:
        /*0058*/ 	.byte	0x03, 0x50
        /*005a*/ 	.short	0x0000


	//----- nvinfo : EIATTR_MAXREG_COUNT
	.align		4
        /*005c*/ 	.byte	0x03, 0x1b
        /*005e*/ 	.short	0x00ff


	//----- nvinfo : EIATTR_NUM_BARRIERS
	.align		4
        /*0060*/ 	.byte	0x02, 0x4c
        /*0062*/ 	.byte	0x01
	.zero		1


	//----- nvinfo : EIATTR_MERCURY_ISA_VERSION
	.align		4
        /*0064*/ 	.byte	0x03, 0x5f
        /*0066*/ 	.short	0x0101


	//----- nvinfo : EIATTR_VRC_CTA_INIT_COUNT
	.align		4
        /*0068*/ 	.byte	0x02, 0x4a
	.zero		1
	.zero		1


	//----- nvinfo : EIATTR_EXIT_INSTR_OFFSETS
	.align		4
        /*006c*/ 	.byte	0x04, 0x1c
        /*006e*/ 	.short	(.L_267 - .L_266)


	//   ....[0]....
.L_266:
        /*0070*/ 	.word	0x00000730


	//----- nvinfo : EIATTR_CRS_STACK_SIZE
	.align		4
.L_267:
        /*0074*/ 	.byte	0x04, 0x1e
        /*0076*/ 	.short	(.L_269 - .L_268)
.L_268:
        /*0078*/ 	.word	0x00000000


	//----- nvinfo : EIATTR_CBANK_PARAM_SIZE
	.align		4
.L_269:
        /*007c*/ 	.byte	0x03, 0x19
        /*007e*/ 	.short	0x0024


	//----- nvinfo : EIATTR_PARAM_CBANK
	.align		4
        /*0080*/ 	.byte	0x04, 0x0a
        /*0082*/ 	.short	(.L_271 - .L_270)
	.align		4
.L_270:
        /*0084*/ 	.word	index@(.nv.constant0._ZN4vllm35silu_and_mul_per_block_quant_kernelIN3c108BFloat16ENS1_13Float8_e4m3fnELb0ELi64EEEvPT0_PfPKT_PKfi)
        /*0088*/ 	.short	0x0380
        /*008a*/ 	.short	0x0024


	//----- nvinfo : EIATTR_SW_WAR
	.align		4
.L_271:
        /*008c*/ 	.byte	0x04, 0x36
        /*008e*/ 	.short	(.L_273 - .L_272)
.L_272:
        /*0090*/ 	.word	0x00000008
.L_273:


//--------------------- .nv.info._ZN4vllm35silu_and_mul_per_block_quant_kernelIN3c108BFloat16ENS1_13Float8_e4m3fnELb1ELi64EEEvPT0_PfPKT_PKfi --------------------------
	.section	.nv.info._ZN4vllm35silu_and_mul_per_block_quant_kernelIN3c108BFloat16ENS1_13Float8_e4m3fnELb1ELi64EEEvPT0_PfPKT_PKfi,"",@"SHT_CUDA_INFO"
	.sectionflags	@""
	.align	4


	//----- nvinfo : EIATTR_CUDA_API_VERSION
	.align		4
        /*0000*/ 	.byte	0x04, 0x37
        /*0002*/ 	.short	(.L_275 - .L_274)
.L_274:
        /*0004*/ 	.word	0x00000082


	//----- nvinfo : EIATTR_KPARAM_INFO
	.align		4
.L_275:
        /*0008*/ 	.byte	0x04, 0x17
        /*000a*/ 	.short	(.L_277 - .L_276)
.L_276:
        /*000c*/ 	.word	0x00000000
        /*0010*/ 	.short	0x0004
        /*0012*/ 	.short	0x0020
        /*0014*/ 	.byte	0x00, 0xf0, 0x11, 0x00


	//----- nvinfo : EIATTR_KPARAM_INFO
	.align		4
.L_277:
        /*0018*/ 	.byte	0x04, 0x17
        /*001a*/ 	.short	(.L_279 - .L_278)
.L_278:
        /*001c*/ 	.word	0x00000000
        /*0020*/ 	.short	0x0003
        /*0022*/ 	.short	0x0018
        /*0024*/ 	.byte	0x00, 0xf5, 0x21, 0x00


	//----- nvinfo : EIATTR_KPARAM_INFO
	.align		4
.L_279:
        /*0028*/ 	.byte	0x04, 0x17
        /*002a*/ 	.short	(.L_281 - .L_280)
.L_280:
        /*002c*/ 	.word	0x00000000
        /*0030*/ 	.short	0x0002
        /*0032*/ 	.short	0x0010
        /*0034*/ 	.byte	0x00, 0xf5, 0x21, 0x00


	//----- nvinfo : EIATTR_KPARAM_INFO
	.align		4
.L_281:
        /*0038*/ 	.byte	0x04, 0x17
        /*003a*/ 	.short	(.L_283 - .L_282)
.L_282:
        /*003c*/ 	.word	0x00000000
        /*0040*/ 	.short	0x0001
        /*0042*/ 	.short	0x0008
        /*0044*/ 	.byte	0x00, 0xf5, 0x21, 0x00


	//----- nvinfo : EIATTR_KPARAM_INFO
	.align		4
.L_283:
        /*0048*/ 	.byte	0x04, 0x17
        /*004a*/ 	.short	(.L_285 - .L_284)
.L_284:
        /*004c*/ 	.word	0x00000000
        /*0050*/ 	.short	0x0000
        /*0052*/ 	.short	0x0000
        /*0054*/ 	.byte	0x00, 0xf5, 0x21, 0x00


	//----- nvinfo : EIATTR_SPARSE_MMA_MASK
	.align		4
.L_285:
        /*0058*/ 	.byte	0x03, 0x50
        /*005a*/ 	.short	0x0000


	//----- nvinfo : EIATTR_MAXREG_COUNT
	.align		4
        /*005c*/ 	.byte	0x03, 0x1b
        /*005e*/ 	.short	0x00ff


	//----- nvinfo : EIATTR_NUM_BARRIERS
	.align		4
        /*0060*/ 	.byte	0x02, 0x4c
        /*0062*/ 	.byte	0x01
	.zero		1


	//----- nvinfo : EIATTR_MERCURY_ISA_VERSION
	.align		4
        /*0064*/ 	.byte	0x03, 0x5f
        /*0066*/ 	.short	0x0101


	//----- nvinfo : EIATTR_VRC_CTA_INIT_COUNT
	.align		4
        /*0068*/ 	.byte	0x02, 0x4a
	.zero		1
	.zero		1


	//----- nvinfo : EIATTR_EXIT_INSTR_OFFSETS
	.align		4
        /*006c*/ 	.byte	0x04, 0x1c
        /*006e*/ 	.short	(.L_287 - .L_286)


	//   ....[0]....
.L_286:
        /*0070*/ 	.word	0x00000730


	//----- nvinfo : EIATTR_CRS_STACK_SIZE
	.align		4
.L_287:
        /*0074*/ 	.byte	0x04, 0x1e
        /*0076*/ 	.short	(.L_289 - .L_288)
.L_288:
        /*0078*/ 	.word	0x00000000


	//----- nvinfo : EIATTR_CBANK_PARAM_SIZE
	.align		4
.L_289:
        /*007c*/ 	.byte	0x03, 0x19
        /*007e*/ 	.short	0x0024


	//----- nvinfo : EIATTR_PARAM_CBANK
	.align		4
        /*0080*/ 	.byte	0x04, 0x0a
        /*0082*/ 	.short	(.L_291 - .L_290)
	.align		4
.L_290:
        /*0084*/ 	.word	index@(.nv.constant0._ZN4vllm35silu_and_mul_per_block_quant_kernelIN3c108BFloat16ENS1_13Float8_e4m3fnELb1ELi64EEEvPT0_PfPKT_PKfi)
        /*0088*/ 	.short	0x0380
        /*008a*/ 	.short	0x0024


	//----- nvinfo : EIATTR_SW_WAR
	.align		4
.L_291:
        /*008c*/ 	.byte	0x04, 0x36
        /*008e*/ 	.short	(.L_293 - .L_292)
.L_292:
        /*0090*/ 	.word	0x00000008
.L_293:


//--------------------- .nv.info._ZN4vllm35silu_and_mul_per_block_quant_kernelIN3c108BFloat16ENS1_13Float8_e4m3fnELb0ELi128EEEvPT0_PfPKT_PKfi --------------------------
	.section	.nv.info._ZN4vllm35silu_and_mul_per_block_quant_kernelIN3c108BFloat16ENS1_13Float8_e4m3fnELb0ELi128EEEvPT0_PfPKT_PKfi,"",@"SHT_CUDA_INFO"
	.sectionflags	@""
	.align	4


	//----- nvinfo : EIATTR_CUDA_API_VERSION
	.align		4
        /*0000*/ 	.byte	0x04, 0x37
        /*0002*/ 	.short	(.L_295 - .L_294)
.L_294:
        /*0004*/ 	.word	0x00000082


	//----- nvinfo : EIATTR_KPARAM_INFO
	.align		4
.L_295:
        /*0008*/ 	.byte	0x04, 0x17
        /*000a*/ 	.short	(.L_297 - .L_296)
.L_296:
        /*000c*/ 	.word	0x00000000
        /*0010*/ 	.short	0x0004
        /*0012*/ 	.short	0x0020
        /*0014*/ 	.byte	0x00, 0xf0, 0x11, 0x00


	//----- nvinfo : EIATTR_KPARAM_INFO
	.align		4
.L_297:
        /*0018*/ 	.byte	0x04, 0x17
        /*001a*/ 	.short	(.L_299 - .L_298)
.L_298:
        /*001c*/ 	.word	0x00000000
        /*0020*/ 	.short	0x0003
        /*0022*/ 	.short	0x0018
        /*0024*/ 	.byte	0x00, 0xf5, 0x21, 0x00


	//----- nvinfo : EIATTR_KPARAM_INFO
	.align		4
.L_299:
        /*0028*/ 	.byte	0x04, 0x17
        /*002a*/ 	.short	(.L_301 - .L_300)
.L_300:
        /*002c*/ 	.word	0x00000000
        /*0030*/ 	.short	0x0002
        /*0032*/ 	.short	0x0010
        /*0034*/ 	.byte	0x00, 0xf5, 0x21, 0x00


	//----- nvinfo : EIATTR_KPARAM_INFO
	.align		4
.L_301:
        /*0038*/ 	.byte	0x04, 0x17
        /*003a*/ 	.short	(.L_303 - .L_302)
.L_302:
        /*003c*/ 	.word	0x00000000
        /*0040*/ 	.short	0x0001
        /*0042*/ 	.short	0x0008
        /*0044*/ 	.byte	0x00, 0xf5, 0x21, 0x00


	//----- nvinfo : EIATTR_KPARAM_INFO
	.align		4
.L_303:
        /*0048*/ 	.byte	0x04, 0x17
        /*004a*/ 	.short	(.L_305 - .L_304)
.L_304:
        /*004c*/ 	.word	0x00000000
        /*0050*/ 	.short	0x0000
        /*0052*/ 	.short	0x0000
        /*0054*/ 	.byte	0x00, 0xf5, 0x21, 0x00


	//----- nvinfo : EIATTR_SPARSE_MMA_MASK
	.align		4
.L_305:
        /*0058*/ 	.byte	0x03, 0x50
        /*005a*/ 	.short	0x0000


	//----- nvinfo : EIATTR_MAXREG_COUNT
	.align		4
        /*005c*/ 	.byte	0x03, 0x1b
        /*005e*/ 	.short	0x00ff


	//----- nvinfo : EIATTR_NUM_BARRIERS
	.align		4
        /*0060*/ 	.byte	0x02, 0x4c
        /*0062*/ 	.byte	0x01
	.zero		1


	//----- nvinfo : EIATTR_MERCURY_ISA_VERSION
	.align		4
        /*0064*/ 	.byte	0x03, 0x5f
        /*0066*/ 	.short	0x0101


	//----- nvinfo : EIATTR_VRC_CTA_INIT_COUNT
	.align		4
        /*0068*/ 	.byte	0x02, 0x4a
	.zero		1
	.zero		1


	//----- nvinfo : EIATTR_EXIT_INSTR_OFFSETS
	.align		4
        /*006c*/ 	.byte	0x04, 0x1c
        /*006e*/ 	.short	(.L_307 - .L_306)


	//   ....[0]....
.L_306:
        /*0070*/ 	.word	0x00000790


	//----- nvinfo : EIATTR_CRS_STACK_SIZE
	.align		4
.L_307:
        /*0074*/ 	.byte	0x04, 0x1e
        /*0076*/ 	.short	(.L_309 - .L_308)
.L_308:
        /*0078*/ 	.word	0x00000000


	//----- nvinfo : EIATTR_CBANK_PARAM_SIZE
	.align		4
.L_309:
        /*007c*/ 	.byte	0x03, 0x19
        /*007e*/ 	.short	0x0024


	//----- nvinfo : EIATTR_PARAM_CBANK
	.align		4
        /*0080*/ 	.byte	0x04, 0x0a
        /*0082*/ 	.short	(.L_311 - .L_310)
	.align		4
.L_310:
        /*0084*/ 	.word	index@(.nv.constant0._ZN4vllm35silu_and_mul_per_block_quant_kernelIN3c108BFloat16ENS1_13Float8_e4m3fnELb0ELi128EEEvPT0_PfPKT_PKfi)
        /*0088*/ 	.short	0x0380
        /*008a*/ 	.short	0x0024


	//----- nvinfo : EIATTR_SW_WAR
	.align		4
.L_311:
        /*008c*/ 	.byte	0x04, 0x36
        /*008e*/ 	.short	(.L_313 - .L_312)
.L_312:
        /*0090*/ 	.word	0x00000008
.L_313:


//--------------------- .nv.info._ZN4vllm35silu_and_mul_per_block_quant_kernelIN3c108BFloat16ENS1_13Float8_e4m3fnELb1ELi128EEEvPT0_PfPKT_PKfi --------------------------
	.section	.nv.info._ZN4vllm35silu_and_mul_per_block_quant_kernelIN3c108BFloat16ENS1_13Float8_e4m3fnELb1ELi128EEEvPT0_PfPKT_PKfi,"",@"SHT_CUDA_INFO"
	.sectionflags	@""
	.align	4


	//----- nvinfo : EIATTR_CUDA_API_VERSION
	.align		4
        /*0000*/ 	.byte	0x04, 0x37
        /*0002*/ 	.short	(.L_315 - .L_314)
.L_314:
        /*0004*/ 	.word	0x00000082


	//----- nvinfo : EIATTR_KPARAM_INFO
	.align		4
.L_315:
        /*0008*/ 	.byte	0x04, 0x17
        /*000a*/ 	.short	(.L_317 - .L_316)
.L_316:
        /*000c*/ 	.word	0x00000000
        /*0010*/ 	.short	0x0004
        /*0012*/ 	.short	0x0020
        /*0014*/ 	.byte	0x00, 0xf0, 0x11, 0x00


	//----- nvinfo : EIATTR_KPARAM_INFO
	.align		4
.L_317:
        /*0018*/ 	.byte	0x04, 0x17
        /*001a*/ 	.short	(.L_319 - .L_318)
.L_318:
        /*001c*/ 	.word	0x00000000
        /*0020*/ 	.short	0x0003
        /*0022*/ 	.short	0x0018
        /*0024*/ 	.byte	0x00, 0xf5, 0x21, 0x00


	//----- nvinfo : EIATTR_KPARAM_INFO
	.align		4
.L_319:
        /*0028*/ 	.byte	0x04, 0x17
        /*002a*/ 	.short	(.L_321 - .L_320)
.L_320:
        /*002c*/ 	.word	0x00000000
        /*0030*/ 	.short	0x0002
        /*0032*/ 	.short	0x0010
        /*0034*/ 	.byte	0x00, 0xf5, 0x21, 0x00


	//----- nvinfo : EIATTR_KPARAM_INFO
	.align		4
.L_321:
        /*0038*/ 	.byte	0x04, 0x17
        /*003a*/ 	.short	(.L_323 - .L_322)
.L_322:
        /*003c*/ 	.word	0x00000000
        /*0040*/ 	.short	0x0001
        /*0042*/ 	.short	0x0008
        /*0044*/ 	.byte	0x00, 0xf5, 0x21, 0x00


	//----- nvinfo : EIATTR_KPARAM_INFO
	.align		4
.L_323:
        /*0048*/ 	.byte	0x04, 0x17
        /*004a*/ 	.short	(.L_325 - .L_324)
.L_324:
        /*004c*/ 	.word	0x00000000
        /*0050*/ 	.short	0x0000
        /*0052*/ 	.short	0x0000
        /*0054*/ 	.byte	0x00, 0xf5, 0x21, 0x00


	//----- nvinfo : EIATTR_SPARSE_MMA_MASK
	.align		4
.L_325:
        /*0058*/ 	.byte	0x03, 0x50
        /*005a*/ 	.short	0x0000


	//----- nvinfo : EIATTR_MAXREG_COUNT
	.align		4
        /*005c*/ 	.byte	0x03, 0x1b
        /*005e*/ 	.short	0x00ff


	//----- nvinfo : EIATTR_NUM_BARRIERS
	.align		4
        /*0060*/ 	.byte	0x02, 0x4c
        /*0062*/ 	.byte	0x01
	.zero		1


	//----- nvinfo : EIATTR_MERCURY_ISA_VERSION
	.align		4
        /*0064*/ 	.byte	0x03, 0x5f
        /*0066*/ 	.short	0x0101


	//----- nvinfo : EIATTR_VRC_CTA_INIT_COUNT
	.align		4
        /*0068*/ 	.byte	0x02, 0x4a
	.zero		1
	.zero		1


	//----- nvinfo : EIATTR_EXIT_INSTR_OFFSETS
	.align		4
        /*006c*/ 	.byte	0x04, 0x1c
        /*006e*/ 	.short	(.L_327 - .L_326)


	//   ....[0]....
.L_326:
        /*0070*/ 	.word	0x00000790


	//----- nvinfo : EIATTR_CRS_STACK_SIZE
	.align		4
.L_327:
        /*0074*/ 	.byte	0x04, 0x1e
        /*0076*/ 	.short	(.L_329 - .L_328)
.L_328:
        /*0078*/ 	.word	0x00000000


	//----- nvinfo : EIATTR_CBANK_PARAM_SIZE
	.align		4
.L_329:
        /*007c*/ 	.byte	0x03, 0x19
        /*007e*/ 	.short	0x0024


	//----- nvinfo : EIATTR_PARAM_CBANK
	.align		4
        /*0080*/ 	.byte	0x04, 0x0a
        /*0082*/ 	.short	(.L_331 - .L_330)
	.align		4
.L_330:
        /*0084*/ 	.word	index@(.nv.constant0._ZN4vllm35silu_and_mul_per_block_quant_kernelIN3c108BFloat16ENS1_13Float8_e4m3fnELb1ELi128EEEvPT0_PfPKT_PKfi)
        /*0088*/ 	.short	0x0380
        /*008a*/ 	.short	0x0024


	//----- nvinfo : EIATTR_SW_WAR
	.align		4
.L_331:
        /*008c*/ 	.byte	0x04, 0x36
        /*008e*/ 	.short	(.L_333 - .L_332)
.L_332:
        /*0090*/ 	.word	0x00000008
.L_333:


//--------------------- .nv.info._ZN4vllm35silu_and_mul_per_block_quant_kernelIN3c104HalfEaLb0ELi64EEEvPT0_PfPKT_PKfi --------------------------
	.section	.nv.info._ZN4vllm35silu_and_mul_per_block_quant_kernelIN3c104HalfEaLb0ELi64EEEvPT0_PfPKT_PKfi,"",@"SHT_CUDA_INFO"
	.sectionflags	@""
	.align	4


	//----- nvinfo : EIATTR_CUDA_API_VERSION
	.align		4
        /*0000*/ 	.byte	0x04, 0x37
        /*0002*/ 	.short	(.L_335 - .L_334)
.L_334:
        /*0004*/ 	.word	0x00000082


	//----- nvinfo : EIATTR_KPARAM_INFO
	.align		4
.L_335:
        /*0008*/ 	.byte	0x04, 0x17
        /*000a*/ 	.short	(.L_337 - .L_336)
.L_336:
        /*000c*/ 	.word	0x00000000
        /*0010*/ 	.short	0x0004
        /*0012*/ 	.short	0x0020
        /*0014*/ 	.byte	0x00, 0xf0, 0x11, 0x00


	//----- nvinfo : EIATTR_KPARAM_INFO
	.align		4
.L_337:
        /*0018*/ 	.byte	0x04, 0x17
        /*001a*/ 	.short	(.L_339 - .L_338)
.L_338:
        /*001c*/ 	.word	0x00000000
        /*0020*/ 	.short	0x0003
        /*0022*/ 	.short	0x0018
        /*0024*/ 	.byte	0x00, 0xf5, 0x21, 0x00


	//----- nvinfo : EIATTR_KPARAM_INFO
	.align		4
.L_339:
        /*0028*/ 	.byte	0x04, 0x17
        /*002a*/ 	.short	(.L_341 - .L_340)
.L_340:
        /*002c*/ 	.word	0x00000000
        /*0030*/ 	.short	0x0002
        /*0032*/ 	.short	0x0010
        /*0034*/ 	.byte	0x00, 0xf5, 0x21, 0x00


	//----- nvinfo : EIATTR_KPARAM_INFO
	.align		4
.L_341:
        /*0038*/ 	.byte	0x04, 0x17
        /*003a*/ 	.short	(.L_343 - .L_342)
.L_342:
        /*003c*/ 	.word	0x00000000
        /*0040*/ 	.short	0x0001
        /*0042*/ 	.short	0x0008
        /*0044*/ 	.byte	0x00, 0xf5, 0x21, 0x00


	//----- nvinfo : EIATTR_KPARAM_INFO
	.align		4
.L_343:
        /*0048*/ 	.byte	0x04, 0x17
        /*004a*/ 	.short	(.L_345 - .L_344)
.L_344:
        /*004c*/ 	.word	0x00000000
        /*0050*/ 	.short	0x0000
        /*0052*/ 	.short	0x0000
        /*0054*/ 	.byte	0x00, 0xf5, 0x21, 0x00


	//----- nvinfo : EIATTR_SPARSE_MMA_MASK
	.align		4
.L_345:
        /*0058*/ 	.byte	0x03, 0x50
        /*005a*/ 	.short	0x0000


	//----- nvinfo : EIATTR_MAXREG_COUNT
	.align		4
        /*005c*/ 	.byte	0x03, 0x1b
        /*005e*/ 	.short	0x00ff


	//----- nvinfo : EIATTR_NUM_BARRIERS
	.align		4
        /*0060*/ 	.byte	0x02, 0x4c
        /*0062*/ 	.byte	0x01
	.zero		1


	//----- nvinfo : EIATTR_MERCURY_ISA_VERSION
	.align		4
        /*0064*/ 	.byte	0x03, 0x5f
        /*0066*/ 	.short	0x0101


	//----- nvinfo : EIATTR_VRC_CTA_INIT_COUNT
	.align		4
        /*0068*/ 	.byte	0x02, 0x4a
	.zero		1
	.zero		1


	//----- nvinfo : EIATTR_EXIT_INSTR_OFFSETS
	.align		4
        /*006c*/ 	.byte	0x04, 0x1c
        /*006e*/ 	.short	(.L_347 - .L_346)


	//   ....[0]....
.L_346:
        /*0070*/ 	.word	0x00000640


	//----- nvinfo : EIATTR_CRS_STACK_SIZE
	.align		4
.L_347:
        /*0074*/ 	.byte	0x04, 0x1e
        /*0076*/ 	.short	(.L_349 - .L_348)
.L_348:
        /*0078*/ 	.word	0x00000000


	//----- nvinfo : EIATTR_CBANK_PARAM_SIZE
	.align		4
.L_349:
        /*007c*/ 	.byte	0x03, 0x19
        /*007e*/ 	.short	0x0024


	//----- nvinfo : EIATTR_PARAM_CBANK
	.align		4
        /*0080*/ 	.byte	0x04, 0x0a
        /*0082*/ 	.short	(.L_351 - .L_350)
	.align		4
.L_350:
        /*0084*/ 	.word	index@(.nv.constant0._ZN4vllm35silu_and_mul_per_block_quant_kernelIN3c104HalfEaLb0ELi64EEEvPT0_PfPKT_PKfi)
        /*0088*/ 	.short	0x0380
        /*008a*/ 	.short	0x0024


	//----- nvinfo : EIATTR_SW_WAR
	.align		4
.L_351:
        /*008c*/ 	.byte	0x04, 0x36
        /*008e*/ 	.short	(.L_353 - .L_352)
.L_352:
        /*0090*/ 	.word	0x00000008
.L_353:


//--------------------- .nv.info._ZN4vllm35silu_and_mul_per_block_quant_kernelIN3c104HalfEaLb1ELi64EEEvPT0_PfPKT_PKfi --------------------------
	.section	.nv.info._ZN4vllm35silu_and_mul_per_block_quant_kernelIN3c104HalfEaLb1ELi64EEEvPT0_PfPKT_PKfi,"",@"SHT_CUDA_INFO"
	.sectionflags	@""
	.align	4


	//----- nvinfo : EIATTR_CUDA_API_VERSION
	.align		4
        /*0000*/ 	.byte	0x04, 0x37
        /*0002*/ 	.short	(.L_355 - .L_354)
.L_354:
        /*0004*/ 	.word	0x00000082


	//----- nvinfo : EIATTR_KPARAM_INFO
	.align		4
.L_355:
        /*0008*/ 	.byte	0x04, 0x17
        /*000a*/ 	.short	(.L_357 - .L_356)
.L_356:
        /*000c*/ 	.word	0x00000000
        /*0010*/ 	.short	0x0004
        /*0012*/ 	.short	0x0020
        /*0014*/ 	.byte	0x00, 0xf0, 0x11, 0x00


	//----- nvinfo : EIATTR_KPARAM_INFO
	.align		4
.L_357:
        /*0018*/ 	.byte	0x04, 0x17
        /*001a*/ 	.short	(.L_359 - .L_358)
.L_358:
        /*001c*/ 	.word	0x00000000
        /*0020*/ 	.short	0x0003
        /*0022*/ 	.short	0x0018
        /*0024*/ 	.byte	0x00, 0xf5, 0x21, 0x00


	//----- nvinfo : EIATTR_KPARAM_INFO
	.align		4
.L_359:
        /*0028*/ 	.byte	0x04, 0x17
        /*002a*/ 	.short	(.L_361 - .L_360)
.L_360:
        /*002c*/ 	.word	0x00000000
        /*0030*/ 	.short	0x0002
        /*0032*/ 	.short	0x0010
        /*0034*/ 	.byte	0x00, 0xf5, 0x21, 0x00


	//----- nvinfo : EIATTR_KPARAM_INFO
	.align		4
.L_361:
        /*0038*/ 	.byte	0x04, 0x17
        /*003a*/ 	.short	(.L_363 - .L_362)
.L_362:
        /*003c*/ 	.word	0x00000000
        /*0040*/ 	.short	0x0001
        /*0042*/ 	.short	0x0008
        /*0044*/ 	.byte	0x00, 0xf5, 0x21, 0x00


	//----- nvinfo : EIATTR_KPARAM_INFO
	.align		4
.L_363:
        /*0048*/ 	.byte	0x04, 0x17
        /*004a*/ 	.short	(.L_365 - .L_364)
.L_364:
        /*004c*/ 	.word	0x00000000
        /*0050*/ 	.short	0x0000
        /*0052*/ 	.short	0x0000
        /*0054*/ 	.byte	0x00, 0xf5, 0x21, 0x00


	//----- nvinfo : EIATTR_SPARSE_MMA_MASK
	.align		4
.L_365:
        /*0058*/ 	.byte	0x03, 0x50
        /*005a*/ 	.short	0x0000


	//----- nvinfo : EIATTR_MAXREG_COUNT
	.align		4
        /*005c*/ 	.byte	0x03, 0x1b
        /*005e*/ 	.short	0x00ff


	//----- nvinfo : EIATTR_NUM_BARRIERS
	.align		4
        /*0060*/ 	.byte	0x02, 0x4c
        /*0062*/ 	.byte	0x01
	.zero		1


	//----- nvinfo : EIATTR_MERCURY_ISA_VERSION
	.align		4
        /*0064*/ 	.byte	0x03, 0x5f
        /*0066*/ 	.short	0x0101


	//----- nvinfo : EIATTR_VRC_CTA_INIT_COUNT
	.align		4
        /*0068*/ 	.byte	0x02, 0x4a
	.zero		1
	.zero		1


	//----- nvinfo : EIATTR_EXIT_INSTR_OFFSETS
	.align		4
        /*006c*/ 	.byte	0x04, 0x1c
        /*006e*/ 	.short	(.L_367 - .L_366)


	//   ....[0]....
.L_366:
        /*0070*/ 	.word	0x00000640


	//----- nvinfo : EIATTR_CRS_STACK_SIZE
	.align		4
.L_367:
        /*0074*/ 	.byte	0x04, 0x1e
        /*0076*/ 	.short	(.L_369 - .L_368)
.L_368:
        /*0078*/ 	.word	0x00000000


	//----- nvinfo : EIATTR_CBANK_PARAM_SIZE
	.align		4
.L_369:
        /*007c*/ 	.byte	0x03, 0x19
        /*007e*/ 	.short	0x0024


	//----- nvinfo : EIATTR_PARAM_CBANK
	.align		4
        /*0080*/ 	.byte	0x04, 0x0a
        /*0082*/ 	.short	(.L_371 - .L_370)
	.align		4
.L_370:
        /*0084*/ 	.word	index@(.nv.constant0._ZN4vllm35silu_and_mul_per_block_quant_kernelIN3c104HalfEaLb1ELi64EEEvPT0_PfPKT_PKfi)
        /*0088*/ 	.short	0x0380
        /*008a*/ 	.short	0x0024


	//----- nvinfo : EIATTR_SW_WAR
	.align		4
.L_371:
        /*008c*/ 	.byte	0x04, 0x36
        /*008e*/ 	.short	(.L_373 - .L_372)
.L_372:
        /*0090*/ 	.word	0x00000008
.L_373:


//--------------------- .nv.info._ZN4vllm35silu_and_mul_per_block_quant_kernelIN3c104HalfEaLb0ELi128EEEvPT0_PfPKT_PKfi --------------------------
	.section	.nv.info._ZN4vllm35silu_and_mul_per_block_quant_kernelIN3c104HalfEaLb0ELi128EEEvPT0_PfPKT_PKfi,"",@"SHT_CUDA_INFO"
	.sectionflags	@""
	.align	4


	//----- nvinfo : EIATTR_CUDA_API_VERSION
	.align		4
        /*0000*/ 	.byte	0x04, 0x37
        /*0002*/ 	.short	(.L_375 - .L_374)
.L_374:
        /*0004*/ 	.word	0x00000082


	//----- nvinfo : EIATTR_KPARAM_INFO
	.align		4
.L_375:
        /*0008*/ 	.byte	0x04, 0x17
        /*000a*/ 	.short	(.L_377 - .L_376)
.L_376:
        /*000c*/ 	.word	0x00000000
        /*0010*/ 	.short	0x0004
        /*0012*/ 	.short	0x0020
        /*0014*/ 	.byte	0x00, 0xf0, 0x11, 0x00


	//----- nvinfo : EIATTR_KPARAM_INFO
	.align		4
.L_377:
        /*0018*/ 	.byte	0x04, 0x17
        /*001a*/ 	.short	(.L_379 - .L_378)
.L_378:
        /*001c*/ 	.word	0x00000000
        /*0020*/ 	.short	0x0003
        /*0022*/ 	.short	0x0018
        /*0024*/ 	.byte	0x00, 0xf5, 0x21, 0x00


	//----- nvinfo : EIATTR_KPARAM_INFO
	.align		4
.L_379:
        /*0028*/ 	.byte	0x04, 0x17
        /*002a*/ 	.short	(.L_381 - .L_380)
.L_380:
        /*002c*/ 	.word	0x00000000
        /*0030*/ 	.short	0x0002
        /*0032*/ 	.short	0x0010
        /*0034*/ 	.byte	0x00, 0xf5, 0x21, 0x00


	//----- nvinfo : EIATTR_KPARAM_INFO
	.align		4
.L_381:
        /*0038*/ 	.byte	0x04, 0x17
        /*003a*/ 	.short	(.L_383 - .L_382)
.L_382:
        /*003c*/ 	.word	0x00000000
        /*0040*/ 	.short	0x0001
        /*0042*/ 	.short	0x0008
        /*0044*/ 	.byte	0x00, 0xf5, 0x21, 0x00


	//----- nvinfo : EIATTR_KPARAM_INFO
	.align		4
.L_383:
        /*0048*/ 	.byte	0x04, 0x17
        /*004a*/ 	.short	(.L_385 - .L_384)
.L_384:
        /*004c*/ 	.word	0x00000000
        /*0050*/ 	.short	0x0000
        /*0052*/ 	.short	0x0000
        /*0054*/ 	.byte	0x00, 0xf5, 0x21, 0x00


	//----- nvinfo : EIATTR_SPARSE_MMA_MASK
	.align		4
.L_385:
        /*0058*/ 	.byte	0x03, 0x50
        /*005a*/ 	.short	0x0000


	//----- nvinfo : EIATTR_MAXREG_COUNT
	.align		4
        /*005c*/ 	.byte	0x03, 0x1b
        /*005e*/ 	.short	0x00ff


	//----- nvinfo : EIATTR_NUM_BARRIERS
	.align		4
        /*0060*/ 	.byte	0x02, 0x4c
        /*0062*/ 	.byte	0x01
	.zero		1


	//----- nvinfo : EIATTR_MERCURY_ISA_VERSION
	.align		4
        /*0064*/ 	.byte	0x03, 0x5f
        /*0066*/ 	.short	0x0101


	//----- nvinfo : EIATTR_VRC_CTA_INIT_COUNT
	.align		4
        /*0068*/ 	.byte	0x02, 0x4a
	.zero		1
	.zero		1


	//----- nvinfo : EIATTR_EXIT_INSTR_OFFSETS
	.align		4
        /*006c*/ 	.byte	0x04, 0x1c
        /*006e*/ 	.short	(.L_387 - .L_386)


	//   ....[0]....
.L_386:
        /*0070*/ 	.word	0x000006a0


	//----- nvinfo : EIATTR_CRS_STACK_SIZE
	.align		4
.L_387:
        /*0074*/ 	.byte	0x04, 0x1e
        /*0076*/ 	.short	(.L_389 - .L_388)
.L_388:
        /*0078*/ 	.word	0x00000000


	//----- nvinfo : EIATTR_CBANK_PARAM_SIZE
	.align		4
.L_389:
        /*007c*/ 	.byte	0x03, 0x19
        /*007e*/ 	.short	0x0024


	//----- nvinfo : EIATTR_PARAM_CBANK
	.align		4
        /*0080*/ 	.byte	0x04, 0x0a
        /*0082*/ 	.short	(.L_391 - .L_390)
	.align		4
.L_390:
        /*0084*/ 	.word	index@(.nv.constant0._ZN4vllm35silu_and_mul_per_block_quant_kernelIN3c104HalfEaLb0ELi128EEEvPT0_PfPKT_PKfi)
        /*0088*/ 	.short	0x0380
        /*008a*/ 	.short	0x0024


	//----- nvinfo : EIATTR_SW_WAR
	.align		4
.L_391:
        /*008c*/ 	.byte	0x04, 0x36
        /*008e*/ 	.short	(.L_393 - .L_392)
.L_392:
        /*0090*/ 	.word	0x00000008
.L_393:


//--------------------- .nv.info._ZN4vllm35silu_and_mul_per_block_quant_kernelIN3c104HalfEaLb1ELi128EEEvPT0_PfPKT_PKfi --------------------------
	.section	.nv.info._ZN4vllm35silu_and_mul_per_block_quant_kernelIN3c104HalfEaLb1ELi128EEEvPT0_PfPKT_PKfi,"",@"SHT_CUDA_INFO"
	.sectionflags	@""
	.align	4


	//----- nvinfo : EIATTR_CUDA_API_VERSION
	.align		4
        /*0000*/ 	.byte	0x04, 0x37
        /*0002*/ 	.short	(.L_395 - .L_394)
.L_394:
        /*0004*/ 	.word	0x00000082


	//----- nvinfo : EIATTR_KPARAM_INFO
	.align		4
.L_395:
        /*0008*/ 	.byte	0x04, 0x17
        /*000a*/ 	.short	(.L_397 - .L_396)
.L_396:
        /*000c*/ 	.word	0x00000000
        /*0010*/ 	.short	0x0004
        /*0012*/ 	.short	0x0020
        /*0014*/ 	.byte	0x00, 0xf0, 0x11, 0x00


	//----- nvinfo : EIATTR_KPARAM_INFO
	.align		4
.L_397:
        /*0018*/ 	.byte	0x04, 0x17
        /*001a*/ 	.short	(.L_399 - .L_398)
.L_398:
        /*001c*/ 	.word	0x00000000
        /*0020*/ 	.short	0x0003
        /*0022*/ 	.short	0x0018
        /*0024*/ 	.byte	0x00, 0xf5, 0x21, 0x00


	//----- nvinfo : EIATTR_KPARAM_INFO
	.align		4
.L_399:
        /*0028*/ 	.byte	0x04, 0x17
        /*002a*/ 	.short	(.L_401 - .L_400)
.L_400:
        /*002c*/ 	.word	0x00000000
        /*0030*/ 	.short	0x0002
        /*0032*/ 	.short	0x0010
        /*0034*/ 	.byte	0x00, 0xf5, 0x21, 0x00


	//----- nvinfo : EIATTR_KPARAM_INFO
	.align		4
.L_401:
        /*0038*/ 	.byte	0x04, 0x17
        /*003a*/ 	.short	(.L_403 - .L_402)
.L_402:
        /*003c*/ 	.word	0x00000000
        /*0040*/ 	.short	0x0001
        /*0042*/ 	.short	0x0008
        /*0044*/ 	.byte	0x00, 0xf5, 0x21, 0x00


	//----- nvinfo : EIATTR_KPARAM_INFO
	.align		4
.L_403:
        /*0048*/ 	.byte	0x04, 0x17
        /*004a*/ 	.short	(.L_405 - .L_404)
.L_404:
        /*004c*/ 	.word	0x00000000
        /*0050*/ 	.short	0x0000
        /*0052*/ 	.short	0x0000
        /*0054*/ 	.byte	0x00, 0xf5, 0x21, 0x00


	//----- nvinfo : EIATTR_SPARSE_MMA_MASK
	.align		4
.L_405:
        /*0058*/ 	.byte	0x03, 0x50
        /*005a*/ 	.short	0x0000


	//----- nvinfo : EIATTR_MAXREG_COUNT
	.align		4
        /*005c*/ 	.byte	0x03, 0x1b
        /*005e*/ 	.short	0x00ff


	//----- nvinfo : EIATTR_NUM_BARRIERS
	.align		4
        /*0060*/ 	.byte	0x02, 0x4c
        /*0062*/ 	.byte	0x01
	.zero		1


	//----- nvinfo : EIATTR_MERCURY_ISA_VERSION
	.align		4
        /*0064*/ 	.byte	0x03, 0x5f
        /*0066*/ 	.short	0x0101


	//----- nvinfo : EIATTR_VRC_CTA_INIT_COUNT
	.align		4
        /*0068*/ 	.byte	0x02, 0x4a
	.zero		1
	.zero		1


	//----- nvinfo : EIATTR_EXIT_INSTR_OFFSETS
	.align		4
        /*006c*/ 	.byte	0x04, 0x1c
        /*006e*/ 	.short	(.L_407 - .L_406)


	//   ....[0]....
.L_406:
        /*0070*/ 	.word	0x000006a0


	//----- nvinfo : EIATTR_CRS_STACK_SIZE
	.align		4
.L_407:
        /*0074*/ 	.byte	0x04, 0x1e
        /*0076*/ 	.short	(.L_409 - .L_408)
.L_408:
        /*0078*/ 	.word	0x00000000


	//----- nvinfo : EIATTR_CBANK_PARAM_SIZE
	.align		4
.L_409:
        /*007c*/ 	.byte	0x03, 0x19
        /*007e*/ 	.short	0x0024


	//----- nvinfo : EIATTR_PARAM_CBANK
	.align		4
        /*0080*/ 	.byte	0x04, 0x0a
        /*0082*/ 	.short	(.L_411 - .L_410)
	.align		4
.L_410:
        /*0084*/ 	.word	index@(.nv.constant0._ZN4vllm35silu_and_mul_per_block_quant_kernelIN3c104HalfEaLb1ELi128EEEvPT0_PfPKT_PKfi)
        /*0088*/ 	.short	0x0380
        /*008a*/ 	.short	0x0024


	//----- nvinfo : EIATTR_SW_WAR
	.align		4
.L_411:
        /*008c*/ 	.byte	0x04, 0x36
        /*008e*/ 	.short	(.L_413 - .L_412)
.L_412:
        /*0090*/ 	.word	0x00000008
.L_413:


//--------------------- .nv.info._ZN4vllm35silu_and_mul_per_block_quant_kernelIN3c104HalfENS1_13Float8_e4m3fnELb0ELi64EEEvPT0_PfPKT_PKfi --------------------------
	.section	.nv.info._ZN4vllm35silu_and_mul_per_block_quant_kernelIN3c104HalfENS1_13Float8_e4m3fnELb0ELi64EEEvPT0_PfPKT_PKfi,"",@"SHT_CUDA_INFO"
	.sectionflags	@""
	.align	4


	//----- nvinfo : EIATTR_CUDA_API_VERSION
	.align		4
        /*0000*/ 	.byte	0x04, 0x37
        /*0002*/ 	.short	(.L_415 - .L_414)
.L_414:
        /*0004*/ 	.word	0x00000082


	//----- nvinfo : EIATTR_KPARAM_INFO
	.align		4
.L_415:
        /*0008*/ 	.byte	0x04, 0x17
        /*000a*/ 	.short	(.L_417 - .L_416)
.L_416:
        /*000c*/ 	.word	0x00000000
        /*0010*/ 	.short	0x0004
        /*0012*/ 	.short	0x0020
        /*0014*/ 	.byte	0x00, 0xf0, 0x11, 0x00


	//----- nvinfo : EIATTR_KPARAM_INFO
	.align		4
.L_417:
        /*0018*/ 	.byte	0x04, 0x17
        /*001a*/ 	.short	(.L_419 - .L_418)
.L_418:
        /*001c*/ 	.word	0x00000000
        /*0020*/ 	.short	0x0003
        /*0022*/ 	.short	0x0018
        /*0024*/ 	.byte	0x00, 0xf5, 0x21, 0x00


	//----- nvinfo : EIATTR_KPARAM_INFO
	.align		4
.L_419:
        /*0028*/ 	.byte	0x04, 0x17
        /*002a*/ 	.short	(.L_421 - .L_420)
.L_420:
        /*002c*/ 	.word	0x00000000
        /*0030*/ 	.short	0x0002
        /*0032*/ 	.short	0x0010
        /*0034*/ 	.byte	0x00, 0xf5, 0x21, 0x00


	//----- nvinfo : EIATTR_KPARAM_INFO
	.align		4
.L_421:
        /*0038*/ 	.byte	0x04, 0x17
        /*003a*/ 	.short	(.L_423 - .L_422)
.L_422:
        /*003c*/ 	.word	0x00000000
        /*0040*/ 	.short	0x0001
        /*0042*/ 	.short	0x0008
        /*0044*/ 	.byte	0x00, 0xf5, 0x21, 0x00


	//----- nvinfo : EIATTR_KPARAM_INFO
	.align		4
.L_423:
        /*0048*/ 	.byte	0x04, 0x17
        /*004a*/ 	.short	(.L_425 - .L_424)
.L_424:
        /*004c*/ 	.word	0x00000000
        /*0050*/ 	.short	0x0000
        /*0052*/ 	.short	0x0000
        /*0054*/ 	.byte	0x00, 0xf5, 0x21, 0x00


	//----- nvinfo : EIATTR_SPARSE_MMA_MASK
	.align		4
.L_425:
        /*0058*/ 	.byte	0x03, 0x50
        /*005a*/ 	.short	0x0000


	//----- nvinfo : EIATTR_MAXREG_COUNT
	.align		4
        /*005c*/ 	.byte	0x03, 0x1b
        /*005e*/ 	.short	0x00ff


	//----- nvinfo : EIATTR_NUM_BARRIERS
	.align		4
        /*0060*/ 	.byte	0x02, 0x4c
        /*0062*/ 	.byte	0x01
	.zero		1


	//----- nvinfo : EIATTR_MERCURY_ISA_VERSION
	.align		4
        /*0064*/ 	.byte	0x03, 0x5f
        /*0066*/ 	.short	0x0101


	//----- nvinfo : EIATTR_VRC_CTA_INIT_COUNT
	.align		4
        /*0068*/ 	.byte	0x02, 0x4a
	.zero		1
	.zero		1


	//----- nvinfo : EIATTR_EXIT_INSTR_OFFSETS
	.align		4
        /*006c*/ 	.byte	0x04, 0x1c
        /*006e*/ 	.short	(.L_427 - .L_426)


	//   ....[0]....
.L_426:
        /*0070*/ 	.word	0x00000730


	//----- nvinfo : EIATTR_CRS_STACK_SIZE
	.align		4
.L_427:
        /*0074*/ 	.byte	0x04, 0x1e
        /*0076*/ 	.short	(.L_429 - .L_428)
.L_428:
        /*0078*/ 	.word	0x00000000


	//----- nvinfo : EIATTR_CBANK_PARAM_SIZE
	.align		4
.L_429:
        /*007c*/ 	.byte	0x03, 0x19
        /*007e*/ 	.short	0x0024


	//----- nvinfo : EIATTR_PARAM_CBANK
	.align		4
        /*0080*/ 	.byte	0x04, 0x0a
        /*0082*/ 	.short	(.L_431 - .L_430)
	.align		4
.L_430:
        /*0084*/ 	.word	index@(.nv.constant0._ZN4vllm35silu_and_mul_per_block_quant_kernelIN3c104HalfENS1_13Float8_e4m3fnELb0ELi64EEEvPT0_PfPKT_PKfi)
        /*0088*/ 	.short	0x0380
        /*008a*/ 	.short	0x0024


	//----- nvinfo : EIATTR_SW_WAR
	.align		4
.L_431:
        /*008c*/ 	.byte	0x04, 0x36
        /*008e*/ 	.short	(.L_433 - .L_432)
.L_432:
        /*0090*/ 	.word	0x00000008
.L_433:


//--------------------- .nv.info._ZN4vllm35silu_and_mul_per_block_quant_kernelIN3c104HalfENS1_13Float8_e4m3fnELb1ELi64EEEvPT0_PfPKT_PKfi --------------------------
	.section	.nv.info._ZN4vllm35silu_and_mul_per_block_quant_kernelIN3c104HalfENS1_13Float8_e4m3fnELb1ELi64EEEvPT0_PfPKT_PKfi,"",@"SHT_CUDA_INFO"
	.sectionflags	@""
	.align	4


	//----- nvinfo : EIATTR_CUDA_API_VERSION
	.align		4
        /*0000*/ 	.byte	0x04, 0x37
        /*0002*/ 	.short	(.L_435 - .L_434)
.L_434:
        /*0004*/ 	.word	0x00000082


	//----- nvinfo : EIATTR_KPARAM_INFO
	.align		4
.L_435:
        /*0008*/ 	.byte	0x04, 0x17
        /*000a*/ 	.short	(.L_437 - .L_436)
.L_436:
        /*000c*/ 	.word	0x00000000
        /*0010*/ 	.short	0x0004
        /*0012*/ 	.short	0x0020
        /*0014*/ 	.byte	0x00, 0xf0, 0x11, 0x00


	//----- nvinfo : EIATTR_KPARAM_INFO
	.align		4
.L_437:
        /*0018*/ 	.byte	0x04, 0x17
        /*001a*/ 	.short	(.L_439 - .L_438)
.L_438:
        /*001c*/ 	.word	0x00000000
        /*0020*/ 	.short	0x0003
        /*0022*/ 	.short	0x0018
        /*0024*/ 	.byte	0x00, 0xf5, 0x21, 0x00


	//----- nvinfo : EIATTR_KPARAM_INFO
	.align		4
.L_439:
        /*0028*/ 	.byte	0x04, 0x17
        /*002a*/ 	.short	(.L_441 - .L_440)
.L_440:
        /*002c*/ 	.word	0x00000000
        /*0030*/ 	.short	0x0002
        /*0032*/ 	.short	0x0010
        /*0034*/ 	.byte	0x00, 0xf5, 0x21, 0x00


	//----- nvinfo : EIATTR_KPARAM_INFO
	.align		4
.L_441:
        /*0038*/ 	.byte	0x04, 0x17
        /*003a*/ 	.short	(.L_443 - .L_442)
.L_442:
        /*003c*/ 	.word	0x00000000
        /*0040*/ 	.short	0x0001
        /*0042*/ 	.short	0x0008
        /*0044*/ 	.byte	0x00, 0xf5, 0x21, 0x00


	//----- nvinfo : EIATTR_KPARAM_INFO
	.align		4
.L_443:
        /*0048*/ 	.byte	0x04, 0x17
        /*004a*/ 	.short	(.L_445 - .L_444)
.L_444:
        /*004c*/ 	.word	0x00000000
        /*0050*/ 	.short	0x0000
        /*0052*/ 	.short	0x0000
        /*0054*/ 	.byte	0x00, 0xf5, 0x21, 0x00


	//----- nvinfo : EIATTR_SPARSE_MMA_MASK
	.align		4
.L_445:
        /*0058*/ 	.byte	0x03, 0x50
        /*005a*/ 	.short	0x0000


	//----- nvinfo : EIATTR_MAXREG_COUNT
	.align		4
        /*005c*/ 	.byte	0x03, 0x1b
        /*005e*/ 	.short	0x00ff


	//----- nvinfo : EIATTR_NUM_BARRIERS
	.align		4
        /*0060*/ 	.byte	0x02, 0x4c
        /*0062*/ 	.byte	0x01
	.zero		1


	//----- nvinfo : EIATTR_MERCURY_ISA_VERSION
	.align		4
        /*0064*/ 	.byte	0x03, 0x5f
        /*0066*/ 	.short	0x0101


	//----- nvinfo : EIATTR_VRC_CTA_INIT_COUNT
	.align		4
        /*0068*/ 	.byte	0x02, 0x4a
	.zero		1
	.zero		1


	//----- nvinfo : EIATTR_EXIT_INSTR_OFFSETS
	.align		4
        /*006c*/ 	.byte	0x04, 0x1c
        /*006e*/ 	.short	(.L_447 - .L_446)


	//   ....[0]....
.L_446:
        /*0070*/ 	.word	0x00000730


	//----- nvinfo : EIATTR_CRS_STACK_SIZE
	.align		4
.L_447:
        /*0074*/ 	.byte	0x04, 0x1e
        /*0076*/ 	.short	(.L_449 - .L_448)
.L_448:
        /*0078*/ 	.word	0x00000000


	//----- nvinfo : EIATTR_CBANK_PARAM_SIZE
	.align		4
.L_449:
        /*007c*/ 	.byte	0x03, 0x19
        /*007e*/ 	.short	0x0024


	//----- nvinfo : EIATTR_PARAM_CBANK
	.align		4
        /*0080*/ 	.byte	0x04, 0x0a
        /*0082*/ 	.short	(.L_451 - .L_450)
	.align		4
.L_450:
        /*0084*/ 	.word	index@(.nv.constant0._ZN4vllm35silu_and_mul_per_block_quant_kernelIN3c104HalfENS1_13Float8_e4m3fnELb1ELi64EEEvPT0_PfPKT_PKfi)
        /*0088*/ 	.short	0x0380
        /*008a*/ 	.short	0x0024


	//----- nvinfo : EIATTR_SW_WAR
	.align		4
.L_451:
        /*008c*/ 	.byte	0x04, 0x36
        /*008e*/ 	.short	(.L_453 - .L_452)
.L_452:
        /*0090*/ 	.word	0x00000008
.L_453:


//--------------------- .nv.info._ZN4vllm35silu_and_mul_per_block_quant_kernelIN3c104HalfENS1_13Float8_e4m3fnELb0ELi128EEEvPT0_PfPKT_PKfi --------------------------
	.section	.nv.info._ZN4vllm35silu_and_mul_per_block_quant_kernelIN3c104HalfENS1_13Float8_e4m3fnELb0ELi128EEEvPT0_PfPKT_PKfi,"",@"SHT_CUDA_INFO"
	.sectionflags	@""
	.align	4


	//----- nvinfo : EIATTR_CUDA_API_VERSION
	.align		4
        /*0000*/ 	.byte	0x04, 0x37
        /*0002*/ 	.short	(.L_455 - .L_454)
.L_454:
        /*0004*/ 	.word	0x00000082


	//----- nvinfo : EIATTR_KPARAM_INFO
	.align		4
.L_455:
        /*0008*/ 	.byte	0x04, 0x17
        /*000a*/ 	.short	(.L_457 - .L_456)
.L_456:
        /*000c*/ 	.word	0x00000000
        /*0010*/ 	.short	0x0004
        /*0012*/ 	.short	0x0020
        /*0014*/ 	.byte	0x00, 0xf0, 0x11, 0x00


	//----- nvinfo : EIATTR_KPARAM_INFO
	.align		4
.L_457:
        /*0018*/ 	.byte	0x04, 0x17
        /*001a*/ 	.short	(.L_459 - .L_458)
.L_458:
        /*001c*/ 	.word	0x00000000
        /*0020*/ 	.short	0x0003
        /*0022*/ 	.short	0x0018
        /*0024*/ 	.byte	0x00, 0xf5, 0x21, 0x00


	//----- nvinfo : EIATTR_KPARAM_INFO
	.align		4
.L_459:
        /*0028*/ 	.byte	0x04, 0x17
        /*002a*/ 	.short	(.L_461 - .L_460)
.L_460:
        /*002c*/ 	.word	0x00000000
        /*0030*/ 	.short	0x0002
        /*0032*/ 	.short	0x0010
        /*0034*/ 	.byte	0x00, 0xf5, 0x21, 0x00


	//----- nvinfo : EIATTR_KPARAM_INFO
	.align		4
.L_461:
        /*0038*/ 	.byte	0x04, 0x17
        /*003a*/ 	.short	(.L_463 - .L_462)
.L_462:
        /*003c*/ 	.word	0x00000000
        /*0040*/ 	.short	0x0001
        /*0042*/ 	.short	0x0008
        /*0044*/ 	.byte	0x00, 0xf5, 0x21, 0x00


	//----- nvinfo : EIATTR_KPARAM_INFO
	.align		4
.L_463:
        /*0048*/ 	.byte	0x04, 0x17
        /*004a*/ 	.short	(.L_465 - .L_464)
.L_464:
        /*004c*/ 	.word	0x00000000
        /*0050*/ 	.short	0x0000
        /*0052*/ 	.short	0x0000
        /*0054*/ 	.byte	0x00, 0xf5, 0x21, 0x00


	//----- nvinfo : EIATTR_SPARSE_MMA_MASK
	.align		4
.L_465:
        /*0058*/ 	.byte	0x03, 0x50
        /*005a*/ 	.short	0x0000


	//----- nvinfo : EIATTR_MAXREG_COUNT
	.align		4
        /*005c*/ 	.byte	0x03, 0x1b
        /*005e*/ 	.short	0x00ff


	//----- nvinfo : EIATTR_NUM_BARRIERS
	.align		4
        /*0060*/ 	.byte	0x02, 0x4c
        /*0062*/ 	.byte	0x01
	.zero		1


	//----- nvinfo : EIATTR_MERCURY_ISA_VERSION
	.align		4
        /*0064*/ 	.byte	0x03, 0x5f
        /*0066*/ 	.short	0x0101


	//----- nvinfo : EIATTR_VRC_CTA_INIT_COUNT
	.align		4
        /*0068*/ 	.byte	0x02, 0x4a
	.zero		1
	.zero		1


	//----- nvinfo : EIATTR_EXIT_INSTR_OFFSETS
	.align		4
        /*006c*/ 	.byte	0x04, 0x1c
        /*006e*/ 	.short	(.L_467 - .L_466)


	//   ....[0]....
.L_466:
        /*0070*/ 	.word	0x00000790


	//----- nvinfo : EIATTR_CRS_STACK_SIZE
	.align		4
.L_467:
        /*0074*/ 	.byte	0x04, 0x1e
        /*0076*/ 	.short	(.L_469 - .L_468)
.L_468:
        /*0078*/ 	.word	0x00000000


	//----- nvinfo : EIATTR_CBANK_PARAM_SIZE
	.align		4
.L_469:
        /*007c*/ 	.byte	0x03, 0x19
        /*007e*/ 	.short	0x0024


	//----- nvinfo : EIATTR_PARAM_CBANK
	.align		4
        /*0080*/ 	.byte	0x04, 0x0a
        /*0082*/ 	.short	(.L_471 - .L_470)
	.align		4
.L_470:
        /*0084*/ 	.word	index@(.nv.constant0._ZN4vllm35silu_and_mul_per_block_quant_kernelIN3c104HalfENS1_13Float8_e4m3fnELb0ELi128EEEvPT0_PfPKT_PKfi)
        /*0088*/ 	.short	0x0380
        /*008a*/ 	.short	0x0024


	//----- nvinfo : EIATTR_SW_WAR
	.align		4
.L_471:
        /*008c*/ 	.byte	0x04, 0x36
        /*008e*/ 	.short	(.L_473 - .L_472)
.L_472:
        /*0090*/ 	.word	0x00000008
.L_473:


//--------------------- .nv.info._ZN4vllm35silu_and_mul_per_block_quant_kernelIN3c104HalfENS1_13Float8_e4m3fnELb1ELi128EEEvPT0_PfPKT_PKfi --------------------------
	.section	.nv.info._ZN4vllm35silu_and_mul_per_block_quant_kernelIN3c104HalfENS1_13Float8_e4m3fnELb1ELi128EEEvPT0_PfPKT_PKfi,"",@"SHT_CUDA_INFO"
	.sectionflags	@""
	.align	4


	//----- nvinfo : EIATTR_CUDA_API_VERSION
	.align		4
        /*0000*/ 	.byte	0x04, 0x37
        /*0002*/ 	.short	(.L_475 - .L_474)
.L_474:
        /*0004*/ 	.word	0x00000082


	//----- nvinfo : EIATTR_KPARAM_INFO
	.align		4
.L_475:
        /*0008*/ 	.byte	0x04, 0x17
        /*000a*/ 	.short	(.L_477 - .L_476)
.L_476:
        /*000c*/ 	.word	0x00000000
        /*0010*/ 	.short	0x0004
        /*0012*/ 	.short	0x0020
        /*0014*/ 	.byte	0x00, 0xf0, 0x11, 0x00


	//----- nvinfo : EIATTR_KPARAM_INFO
	.align		4
.L_477:
        /*0018*/ 	.byte	0x04, 0x17
        /*001a*/ 	.short	(.L_479 - .L_478)
.L_478:
        /*001c*/ 	.word	0x00000000
        /*0020*/ 	.short	0x0003
        /*0022*/ 	.short	0x0018
        /*0024*/ 	.byte	0x00, 0xf5, 0x21, 0x00


	//----- nvinfo : EIATTR_KPARAM_INFO
	.align		4
.L_479:
        /*0028*/ 	.byte	0x04, 0x17
        /*002a*/ 	.short	(.L_481 - .L_480)
.L_480:
        /*002c*/ 	.word	0x00000000
        /*0030*/ 	.short	0x0002
        /*0032*/ 	.short	0x0010
        /*0034*/ 	.byte	0x00, 0xf5, 0x21, 0x00


	//----- nvinfo : EIATTR_KPARAM_INFO
	.align		4
.L_481:
        /*0038*/ 	.byte	0x04, 0x17
        /*003a*/ 	.short	(.L_483 - .L_482)
.L_482:
        /*003c*/ 	.word	0x00000000
        /*0040*/ 	.short	0x0001
        /*0042*/ 	.short	0x0008
        /*0044*/ 	.byte	0x00, 0xf5, 0x21, 0x00


	//----- nvinfo : EIATTR_KPARAM_INFO
	.align		4
.L_483:
        /*0048*/ 	.byte	0x04, 0x17
        /*004a*/ 	.short	(.L_485 - .L_484)
.L_484:
        /*004c*/ 	.word	0x00000000
        /*0050*/ 	.short	0x0000
        /*0052*/ 	.short	0x0000
        /*0054*/ 	.byte	0x00, 0xf5, 0x21, 0x00


	//----- nvinfo : EIATTR_SPARSE_MMA_MASK
	.align		4
.L_485:
        /*0058*/ 	.byte	0x03, 0x50
        /*005a*/ 	.short	0x0000


	//----- nvinfo : EIATTR_MAXREG_COUNT
	.align		4
        /*005c*/ 	.byte	0x03, 0x1b
        /*005e*/ 	.short	0x00ff


	//----- nvinfo : EIATTR_NUM_BARRIERS
	.align		4
        /*0060*/ 	.byte	0x02, 0x4c
        /*0062*/ 	.byte	0x01
	.zero		1


	//----- nvinfo : EIATTR_MERCURY_ISA_VERSION
	.align		4
        /*0064*/ 	.byte	0x03, 0x5f
        /*0066*/ 	.short	0x0101


	//----- nvinfo : EIATTR_VRC_CTA_INIT_COUNT
	.align		4
        /*0068*/ 	.byte	0x02, 0x4a
	.zero		1
	.zero		1


	//----- nvinfo : EIATTR_EXIT_INSTR_OFFSETS
	.align		4
        /*006c*/ 	.byte	0x04, 0x1c
        /*006e*/ 	.short	(.L_487 - .L_486)


	//   ....[0]....
.L_486:
        /*0070*/ 	.word	0x00000790


	//----- nvinfo : EIATTR_CRS_STACK_SIZE
	.align		4
.L_487:
        /*0074*/ 	.byte	0x04, 0x1e
        /*0076*/ 	.short	(.L_489 - .L_488)
.L_488:
        /*0078*/ 	.word	0x00000000


	//----- nvinfo : EIATTR_CBANK_PARAM_SIZE
	.align		4
.L_489:
        /*007c*/ 	.byte	0x03, 0x19
        /*007e*/ 	.short	0x0024


	//----- nvinfo : EIATTR_PARAM_CBANK
	.align		4
        /*0080*/ 	.byte	0x04, 0x0a
        /*0082*/ 	.short	(.L_491 - .L_490)
	.align		4
.L_490:
        /*0084*/ 	.word	index@(.nv.constant0._ZN4vllm35silu_and_mul_per_block_quant_kernelIN3c104HalfENS1_13Float8_e4m3fnELb1ELi128EEEvPT0_PfPKT_PKfi)
        /*0088*/ 	.short	0x0380
        /*008a*/ 	.short	0x0024


	//----- nvinfo : EIATTR_SW_WAR
	.align		4
.L_491:
        /*008c*/ 	.byte	0x04, 0x36
        /*008e*/ 	.short	(.L_493 - .L_492)
.L_492:
        /*0090*/ 	.word	0x00000008
.L_493:


//--------------------- .nv.info._ZN4vllm35silu_and_mul_per_block_quant_kernelIfaLb0ELi64EEEvPT0_PfPKT_PKfi --------------------------
	.section	.nv.info._ZN4vllm35silu_and_mul_per_block_quant_kernelIfaLb0ELi64EEEvPT0_PfPKT_PKfi,"",@"SHT_CUDA_INFO"
	.sectionflags	@""
	.align	4


	//----- nvinfo : EIATTR_CUDA_API_VERSION
	.align		4
        /*0000*/ 	.byte	0x04, 0x37
        /*0002*/ 	.short	(.L_495 - .L_494)
.L_494:
        /*0004*/ 	.word	0x00000082


	//----- nvinfo : EIATTR_KPARAM_INFO
	.align		4
.L_495:
        /*0008*/ 	.byte	0x04, 0x17
        /*000a*/ 	.short	(.L_497 - .L_496)
.L_496:
        /*000c*/ 	.word	0x00000000
        /*0010*/ 	.short	0x0004
        /*0012*/ 	.short	0x0020
        /*0014*/ 	.byte	0x00, 0xf0, 0x11, 0x00


	//----- nvinfo : EIATTR_KPARAM_INFO
	.align		4
.L_497:
        /*0018*/ 	.byte	0x04, 0x17
        /*001a*/ 	.short	(.L_499 - .L_498)
.L_498:
        /*001c*/ 	.word	0x00000000
        /*0020*/ 	.short	0x0003
        /*0022*/ 	.short	0x0018
        /*0024*/ 	.byte	0x00, 0xf5, 0x21, 0x00


	//----- nvinfo : EIATTR_KPARAM_INFO
	.align		4
.L_499:
        /*0028*/ 	.byte	0x04, 0x17
        /*002a*/ 	.short	(.L_501 - .L_500)
.L_500:
        /*002c*/ 	.word	0x00000000
        /*0030*/ 	.short	0x0002
        /*0032*/ 	.short	0x0010
        /*0034*/ 	.byte	0x00, 0xf5, 0x21, 0x00


	//----- nvinfo : EIATTR_KPARAM_INFO
	.align		4
.L_501:
        /*0038*/ 	.byte	0x04, 0x17
        /*003a*/ 	.short	(.L_503 - .L_502)
.L_502:
        /*003c*/ 	.word	0x00000000
        /*0040*/ 	.short	0x0001
        /*0042*/ 	.short	0x0008
        /*0044*/ 	.byte	0x00, 0xf5, 0x21, 0x00


	//----- nvinfo : EIATTR_KPARAM_INFO
	.align		4
.L_503:
        /*0048*/ 	.byte	0x04, 0x17
        /*004a*/ 	.short	(.L_505 - .L_504)
.L_504:
        /*004c*/ 	.word	0x00000000
        /*0050*/ 	.short	0x0000
        /*0052*/ 	.short	0x0000
        /*0054*/ 	.byte	0x00, 0xf5, 0x21, 0x00


	//----- nvinfo : EIATTR_SPARSE_MMA_MASK
	.align		4
.L_505:
        /*0058*/ 	.byte	0x03, 0x50
        /*005a*/ 	.short	0x0000


	//----- nvinfo : EIATTR_MAXREG_COUNT
	.align		4
        /*005c*/ 	.byte	0x03, 0x1b
        /*005e*/ 	.short	0x00ff


	//----- nvinfo : EIATTR_NUM_BARRIERS
	.align		4
        /*0060*/ 	.byte	0x02, 0x4c
        /*0062*/ 	.byte	0x01
	.zero		1


	//----- nvinfo : EIATTR_MERCURY_ISA_VERSION
	.align		4
        /*0064*/ 	.byte	0x03, 0x5f
        /*0066*/ 	.short	0x0101


	//----- nvinfo : EIATTR_VRC_CTA_INIT_COUNT
	.align		4
        /*0068*/ 	.byte	0x02, 0x4a
	.zero		1
	.zero		1


	//----- nvinfo : EIATTR_EXIT_INSTR_OFFSETS
	.align		4
        /*006c*/ 	.byte	0x04, 0x1c
        /*006e*/ 	.short	(.L_507 - .L_506)


	//   ....[0]....
.L_506:
        /*0070*/ 	.word	0x00000620


	//----- nvinfo : EIATTR_CRS_STACK_SIZE
	.align		4
.L_507:
        /*0074*/ 	.byte	0x04, 0x1e
        /*0076*/ 	.short	(.L_509 - .L_508)
.L_508:
        /*0078*/ 	.word	0x00000000


	//----- nvinfo : EIATTR_CBANK_PARAM_SIZE
	.align		4
.L_509:
        /*007c*/ 	.byte	0x03, 0x19
        /*007e*/ 	.short	0x0024


	//----- nvinfo : EIATTR_PARAM_CBANK
	.align		4
        /*0080*/ 	.byte	0x04, 0x0a
        /*0082*/ 	.short	(.L_511 - .L_510)
	.align		4
.L_510:
        /*0084*/ 	.word	index@(.nv.constant0._ZN4vllm35silu_and_mul_per_block_quant_kernelIfaLb0ELi64EEEvPT0_PfPKT_PKfi)
        /*0088*/ 	.short	0x0380
        /*008a*/ 	.short	0x0024


	//----- nvinfo : EIATTR_SW_WAR
	.align		4
.L_511:
        /*008c*/ 	.byte	0x04, 0x36
        /*008e*/ 	.short	(.L_513 - .L_512)
.L_512:
        /*0090*/ 	.word	0x00000008
.L_513:


//--------------------- .nv.info._ZN4vllm35silu_and_mul_per_block_quant_kernelIfaLb1ELi64EEEvPT0_PfPKT_PKfi --------------------------
	.section	.nv.info._ZN4vllm35silu_and_mul_per_block_quant_kernelIfaLb1ELi64EEEvPT0_PfPKT_PKfi,"",@"SHT_CUDA_INFO"
	.sectionflags	@""
	.align	4


	//----- nvinfo : EIATTR_CUDA_API_VERSION
	.align		4
        /*0000*/ 	.byte	0x04, 0x37
        /*0002*/ 	.short	(.L_515 - .L_514)
.L_514:
        /*0004*/ 	.word	0x00000082


	//----- nvinfo : EIATTR_KPARAM_INFO
	.align		4
.L_515:
        /*0008*/ 	.byte	0x04, 0x17
        /*000a*/ 	.short	(.L_517 - .L_516)
.L_516:
        /*000c*/ 	.word	0x00000000
        /*0010*/ 	.short	0x0004
        /*0012*/ 	.short	0x0020
        /*0014*/ 	.byte	0x00, 0xf0, 0x11, 0x00


	//----- nvinfo : EIATTR_KPARAM_INFO
	.align		4
.L_517:
        /*0018*/ 	.byte	0x04, 0x17
        /*001a*/ 	.short	(.L_519 - .L_518)
.L_518:
        /*001c*/ 	.word	0x00000000
        /*0020*/ 	.short	0x0003
        /*0022*/ 	.short	0x0018
        /*0024*/ 	.byte	0x00, 0xf5, 0x21, 0x00


	//----- nvinfo : EIATTR_KPARAM_INFO
	.align		4
.L_519:
        /*0028*/ 	.byte	0x04, 0x17
        /*002a*/ 	.short	(.L_521 - .L_520)
.L_520:
        /*002c*/ 	.word	0x00000000
        /*0030*/ 	.short	0x0002
        /*0032*/ 	.short	0x0010
        /*0034*/ 	.byte	0x00, 0xf5, 0x21, 0x00


	//----- nvinfo : EIATTR_KPARAM_INFO
	.align		4
.L_521:
        /*0038*/ 	.byte	0x04, 0x17
        /*003a*/ 	.short	(.L_523 - .L_522)
.L_522:
        /*003c*/ 	.word	0x00000000
        /*0040*/ 	.short	0x0001
        /*0042*/ 	.short	0x0008
        /*0044*/ 	.byte	0x00, 0xf5, 0x21, 0x00


	//----- nvinfo : EIATTR_KPARAM_INFO
	.align		4
.L_523:
        /*0048*/ 	.byte	0x04, 0x17
        /*004a*/ 	.short	(.L_525 - .L_524)
.L_524:
        /*004c*/ 	.word	0x00000000
        /*0050*/ 	.short	0x0000
        /*0052*/ 	.short	0x0000
        /*0054*/ 	.byte	0x00, 0xf5, 0x21, 0x00


	//----- nvinfo : EIATTR_SPARSE_MMA_MASK
	.align		4
.L_525:
        /*0058*/ 	.byte	0x03, 0x50
        /*005a*/ 	.short	0x0000


	//----- nvinfo : EIATTR_MAXREG_COUNT
	.align		4
        /*005c*/ 	.byte	0x03, 0x1b
        /*005e*/ 	.short	0x00ff


	//----- nvinfo : EIATTR_NUM_BARRIERS
	.align		4
        /*0060*/ 	.byte	0x02, 0x4c
        /*0062*/ 	.byte	0x01
	.zero		1


	//----- nvinfo : EIATTR_MERCURY_ISA_VERSION
	.align		4
        /*0064*/ 	.byte	0x03, 0x5f
        /*0066*/ 	.short	0x0101


	//----- nvinfo : EIATTR_VRC_CTA_INIT_COUNT
	.align		4
        /*0068*/ 	.byte	0x02, 0x4a
	.zero		1
	.zero		1


	//----- nvinfo : EIATTR_EXIT_INSTR_OFFSETS
	.align		4
        /*006c*/ 	.byte	0x04, 0x1c
        /*006e*/ 	.short	(.L_527 - .L_526)


	//   ....[0]....
.L_526:
        /*0070*/ 	.word	0x00000620


	//----- nvinfo : EIATTR_CRS_STACK_SIZE
	.align		4
.L_527:
        /*0074*/ 	.byte	0x04, 0x1e
        /*0076*/ 	.short	(.L_529 - .L_528)
.L_528:
        /*0078*/ 	.word	0x00000000


	//----- nvinfo : EIATTR_CBANK_PARAM_SIZE
	.align		4
.L_529:
        /*007c*/ 	.byte	0x03, 0x19
        /*007e*/ 	.short	0x0024


	//----- nvinfo : EIATTR_PARAM_CBANK
	.align		4
        /*0080*/ 	.byte	0x04, 0x0a
        /*0082*/ 	.short	(.L_531 - .L_530)
	.align		4
.L_530:
        /*0084*/ 	.word	index@(.nv.constant0._ZN4vllm35silu_and_mul_per_block_quant_kernelIfaLb1ELi64EEEvPT0_PfPKT_PKfi)
        /*0088*/ 	.short	0x0380
        /*008a*/ 	.short	0x0024


	//----- nvinfo : EIATTR_SW_WAR
	.align		4
.L_531:
        /*008c*/ 	.byte	0x04, 0x36
        /*008e*/ 	.short	(.L_533 - .L_532)
.L_532:
        /*0090*/ 	.word	0x00000008
.L_533:


//--------------------- .nv.info._ZN4vllm35silu_and_mul_per_block_quant_kernelIfaLb0ELi128EEEvPT0_PfPKT_PKfi --------------------------
	.section	.nv.info._ZN4vllm35silu_and_mul_per_block_quant_kernelIfaLb0ELi128EEEvPT0_PfPKT_PKfi,"",@"SHT_CUDA_INFO"
	.sectionflags	@""
	.align	4


	//----- nvinfo : EIATTR_CUDA_API_VERSION
	.align		4
        /*0000*/ 	.byte	0x04, 0x37
        /*0002*/ 	.short	(.L_535 - .L_534)
.L_534:
        /*0004*/ 	.word	0x00000082


	//----- nvinfo : EIATTR_KPARAM_INFO
	.align		4
.L_535:
        /*0008*/ 	.byte	0x04, 0x17
        /*000a*/ 	.short	(.L_537 - .L_536)
.L_536:
        /*000c*/ 	.word	0x00000000
        /*0010*/ 	.short	0x0004
        /*0012*/ 	.short	0x0020
        /*0014*/ 	.byte	0x00, 0xf0, 0x11, 0x00


	//----- nvinfo : EIATTR_KPARAM_INFO
	.align		4
.L_537:
        /*0018*/ 	.byte	0x04, 0x17
        /*001a*/ 	.short	(.L_539 - .L_538)
.L_538:
        /*001c*/ 	.word	0x00000000
        /*0020*/ 	.short	0x0003
        /*0022*/ 	.short	0x0018
        /*0024*/ 	.byte	0x00, 0xf5, 0x21, 0x00


	//----- nvinfo : EIATTR_KPARAM_INFO
	.align		4
.L_539:
        /*0028*/ 	.byte	0x04, 0x17
        /*002a*/ 	.short	(.L_541 - .L_540)
.L_540:
        /*002c*/ 	.word	0x00000000
        /*0030*/ 	.short	0x0002
        /*0032*/ 	.short	0x0010
        /*0034*/ 	.byte	0x00, 0xf5, 0x21, 0x00


	//----- nvinfo : EIATTR_KPARAM_INFO
	.align		4
.L_541:
        /*0038*/ 	.byte	0x04, 0x17
        /*003a*/ 	.short	(.L_543 - .L_542)
.L_542:
        /*003c*/ 	.word	0x00000000
        /*0040*/ 	.short	0x0001
        /*0042*/ 	.short	0x0008
        /*0044*/ 	.byte	0x00, 0xf5, 0x21, 0x00


	//----- nvinfo : EIATTR_KPARAM_INFO
	.align		4
.L_543:
        /*0048*/ 	.byte	0x04, 0x17
        /*004a*/ 	.short	(.L_545 - .L_544)
.L_544:
        /*004c*/ 	.word	0x00000000
        /*0050*/ 	.short	0x0000
        /*0052*/ 	.short	0x0000
        /*0054*/ 	.byte	0x00, 0xf5, 0x21, 0x00


	//----- nvinfo : EIATTR_SPARSE_MMA_MASK
	.align		4
.L_545:
        /*0058*/ 	.byte	0x03, 0x50
        /*005a*/ 	.short	0x0000


	//----- nvinfo : EIATTR_MAXREG_COUNT
	.align		4
        /*005c*/ 	.byte	0x03, 0x1b
        /*005e*/ 	.short	0x00ff


	//----- nvinfo : EIATTR_NUM_BARRIERS
	.align		4
        /*0060*/ 	.byte	0x02, 0x4c
        /*0062*/ 	.byte	0x01
	.zero		1


	//----- nvinfo : EIATTR_MERCURY_ISA_VERSION
	.align		4
        /*0064*/ 	.byte	0x03, 0x5f
        /*0066*/ 	.short	0x0101


	//----- nvinfo : EIATTR_VRC_CTA_INIT_COUNT
	.align		4
        /*0068*/ 	.byte	0x02, 0x4a
	.zero		1
	.zero		1


	//----- nvinfo : EIATTR_EXIT_INSTR_OFFSETS
	.align		4
        /*006c*/ 	.byte	0x04, 0x1c
        /*006e*/ 	.short	(.L_547 - .L_546)


	//   ....[0]....
.L_546:
        /*0070*/ 	.word	0x00000680


	//----- nvinfo : EIATTR_CRS_STACK_SIZE
	.align		4
.L_547:
        /*0074*/ 	.byte	0x04, 0x1e
        /*0076*/ 	.short	(.L_549 - .L_548)
.L_548:
        /*0078*/ 	.word	0x00000000


	//----- nvinfo : EIATTR_CBANK_PARAM_SIZE
	.align		4
.L_549:
        /*007c*/ 	.byte	0x03, 0x19
        /*007e*/ 	.short	0x0024


	//----- nvinfo : EIATTR_PARAM_CBANK
	.align		4
        /*0080*/ 	.byte	0x04, 0x0a
        /*0082*/ 	.short	(.L_551 - .L_550)
	.align		4
.L_550:
        /*0084*/ 	.word	index@(.nv.constant0._ZN4vllm35silu_and_mul_per_block_quant_kernelIfaLb0ELi128EEEvPT0_PfPKT_PKfi)
        /*0088*/ 	.short	0x0380
        /*008a*/ 	.short	0x0024


	//----- nvinfo : EIATTR_SW_WAR
	.align		4
.L_551:
        /*008c*/ 	.byte	0x04, 0x36
        /*008e*/ 	.short	(.L_553 - .L_552)
.L_552:
        /*0090*/ 	.word	0x00000008
.L_553:


//--------------------- .nv.info._ZN4vllm35silu_and_mul_per_block_quant_kernelIfaLb1ELi128EEEvPT0_PfPKT_PKfi --------------------------
	.section	.nv.info._ZN4vllm35silu_and_mul_per_block_quant_kernelIfaLb1ELi128EEEvPT0_PfPKT_PKfi,"",@"SHT_CUDA_INFO"
	.sectionflags	@""
	.align	4


	//----- nvinfo : EIATTR_CUDA_API_VERSION
	.align		4
        /*0000*/ 	.byte	0x04, 0x37
        /*0002*/ 	.short	(.L_555 - .L_554)
.L_554:
        /*0004*/ 	.word	0x00000082


	//----- nvinfo : EIATTR_KPARAM_INFO
	.align		4
.L_555:
        /*0008*/ 	.byte	0x04, 0x17
        /*000a*/ 	.short	(.L_557 - .L_556)
.L_556:
        /*000c*/ 	.word	0x00000000
        /*0010*/ 	.short	0x0004
        /*0012*/ 	.short	0x0020
        /*0014*/ 	.byte	0x00, 0xf0, 0x11, 0x00


	//----- nvinfo : EIATTR_KPARAM_INFO
	.align		4
.L_557:
        /*0018*/ 	.byte	0x04, 0x17
        /*001a*/ 	.short	(.L_559 - .L_558)
.L_558:
        /*001c*/ 	.word	0x00000000
        /*0020*/ 	.short	0x0003
        /*0022*/ 	.short	0x0018
        /*0024*/ 	.byte	0x00, 0xf5, 0x21, 0x00


	//----- nvinfo : EIATTR_KPARAM_INFO
	.align		4
.L_559:
        /*0028*/ 	.byte	0x04, 0x17
        /*002a*/ 	.short	(.L_561 - .L_560)
.L_560:
        /*002c*/ 	.word	0x00000000
        /*0030*/ 	.short	0x0002
        /*0032*/ 	.short	0x0010
        /*0034*/ 	.byte	0x00, 0xf5, 0x21, 0x00


	//----- nvinfo : EIATTR_KPARAM_INFO
	.align		4
.L_561:
        /*0038*/ 	.byte	0x04, 0x17
        /*003a*/ 	.short	(.L_563 - .L_562)
.L_562:
        /*003c*/ 	.word	0x00000000
        /*0040*/ 	.short	0x0001
        /*0042*/ 	.short	0x0008
        /*0044*/ 	.byte	0x00, 0xf5, 0x21, 0x00


	//----- nvinfo : EIATTR_KPARAM_INFO
	.align		4
.L_563:
        /*0048*/ 	.byte	0x04, 0x17
        /*004a*/ 	.short	(.L_565 - .L_564)
.L_564:
        /*004c*/ 	.word	0x00000000
        /*0050*/ 	.short	0x0000
        /*0052*/ 	.short	0x0000
        /*0054*/ 	.byte	0x00, 0xf5, 0x21, 0x00


	//----- nvinfo : EIATTR_SPARSE_MMA_MASK
	.align		4
.L_565:
        /*0058*/ 	.byte	0x03, 0x50
        /*005a*/ 	.short	0x0000


	//----- nvinfo : EIATTR_MAXREG_COUNT
	.align		4
        /*005c*/ 	.byte	0x03, 0x1b
        /*005e*/ 	.short	0x00ff


	//----- nvinfo : EIATTR_NUM_BARRIERS
	.align		4
        /*0060*/ 	.byte	0x02, 0x4c
        /*0062*/ 	.byte	0x01
	.zero		1


	//----- nvinfo : EIATTR_MERCURY_ISA_VERSION
	.align		4
        /*0064*/ 	.byte	0x03, 0x5f
        /*0066*/ 	.short	0x0101


	//----- nvinfo : EIATTR_VRC_CTA_INIT_COUNT
	.align		4
        /*0068*/ 	.byte	0x02, 0x4a
	.zero		1
	.zero		1


	//----- nvinfo : EIATTR_EXIT_INSTR_OFFSETS
	.align		4
        /*006c*/ 	.byte	0x04, 0x1c
        /*006e*/ 	.short	(.L_567 - .L_566)


	//   ....[0]....
.L_566:
        /*0070*/ 	.word	0x00000680


	//----- nvinfo : EIATTR_CRS_STACK_SIZE
	.align		4
.L_567:
        /*0074*/ 	.byte	0x04, 0x1e
        /*0076*/ 	.short	(.L_569 - .L_568)
.L_568:
        /*0078*/ 	.word	0x00000000


	//----- nvinfo : EIATTR_CBANK_PARAM_SIZE
	.align		4
.L_569:
        /*007c*/ 	.byte	0x03, 0x19
        /*007e*/ 	.short	0x0024


	//----- nvinfo : EIATTR_PARAM_CBANK
	.align		4
        /*0080*/ 	.byte	0x04, 0x0a
        /*0082*/ 	.short	(.L_571 - .L_570)
	.align		4
.L_570:
        /*0084*/ 	.word	index@(.nv.constant0._ZN4vllm35silu_and_mul_per_block_quant_kernelIfaLb1ELi128EEEvPT0_PfPKT_PKfi)
        /*0088*/ 	.short	0x0380
        /*008a*/ 	.short	0x0024


	//----- nvinfo : EIATTR_SW_WAR
	.align		4
.L_571:
        /*008c*/ 	.byte	0x04, 0x36
        /*008e*/ 	.short	(.L_573 - .L_572)
.L_572:
        /*0090*/ 	.word	0x00000008
.L_573:


//--------------------- .nv.info._ZN4vllm35silu_and_mul_per_block_quant_kernelIfN3c1013Float8_e4m3fnELb0ELi64EEEvPT0_PfPKT_PKfi --------------------------
	.section	.nv.info._ZN4vllm35silu_and_mul_per_block_quant_kernelIfN3c1013Float8_e4m3fnELb0ELi64EEEvPT0_PfPKT_PKfi,"",@"SHT_CUDA_INFO"
	.sectionflags	@""
	.align	4


	//----- nvinfo : EIATTR_CUDA_API_VERSION
	.align		4
        /*0000*/ 	.byte	0x04, 0x37
        /*0002*/ 	.short	(.L_575 - .L_574)
.L_574:
        /*0004*/ 	.word	0x00000082


	//----- nvinfo : EIATTR_KPARAM_INFO
	.align		4
.L_575:
        /*0008*/ 	.byte	0x04, 0x17
        /*000a*/ 	.short	(.L_577 - .L_576)
.L_576:
        /*000c*/ 	.word	0x00000000
        /*0010*/ 	.short	0x0004
        /*0012*/ 	.short	0x0020
        /*0014*/ 	.byte	0x00, 0xf0, 0x11, 0x00


	//----- nvinfo : EIATTR_KPARAM_INFO
	.align		4
.L_577:
        /*0018*/ 	.byte	0x04, 0x17
        /*001a*/ 	.short	(.L_579 - .L_578)
.L_578:
        /*001c*/ 	.word	0x00000000
        /*0020*/ 	.short	0x0003
        /*0022*/ 	.short	0x0018
        /*0024*/ 	.byte	0x00, 0xf5, 0x21, 0x00


	//----- nvinfo : EIATTR_KPARAM_INFO
	.align		4
.L_579:
        /*0028*/ 	.byte	0x04, 0x17
        /*002a*/ 	.short	(.L_581 - .L_580)
.L_580:
        /*002c*/ 	.word	0x00000000
        /*0030*/ 	.short	0x0002
        /*0032*/ 	.short	0x0010
        /*0034*/ 	.byte	0x00, 0xf5, 0x21, 0x00


	//----- nvinfo : EIATTR_KPARAM_INFO
	.align		4
.L_581:
        /*0038*/ 	.byte	0x04, 0x17
        /*003a*/ 	.short	(.L_583 - .L_582)
.L_582:
        /*003c*/ 	.word	0x00000000
        /*0040*/ 	.short	0x0001
        /*0042*/ 	.short	0x0008
        /*0044*/ 	.byte	0x00, 0xf5, 0x21, 0x00


	//----- nvinfo : EIATTR_KPARAM_INFO
	.align		4
.L_583:
        /*0048*/ 	.byte	0x04, 0x17
        /*004a*/ 	.short	(.L_585 - .L_584)
.L_584:
        /*004c*/ 	.word	0x00000000
        /*0050*/ 	.short	0x0000
        /*0052*/ 	.short	0x0000
        /*0054*/ 	.byte	0x00, 0xf5, 0x21, 0x00


	//----- nvinfo : EIATTR_SPARSE_MMA_MASK
	.align		4
.L_585:
        /*0058*/ 	.byte	0x03, 0x50
        /*005a*/ 	.short	0x0000


	//----- nvinfo : EIATTR_MAXREG_COUNT
	.align		4
        /*005c*/ 	.byte	0x03, 0x1b
        /*005e*/ 	.short	0x00ff


	//----- nvinfo : EIATTR_NUM_BARRIERS
	.align		4
        /*0060*/ 	.byte	0x02, 0x4c
        /*0062*/ 	.byte	0x01
	.zero		1


	//----- nvinfo : EIATTR_MERCURY_ISA_VERSION
	.align		4
        /*0064*/ 	.byte	0x03, 0x5f
        /*0066*/ 	.short	0x0101


	//----- nvinfo : EIATTR_VRC_CTA_INIT_COUNT
	.align		4
        /*0068*/ 	.byte	0x02, 0x4a
	.zero		1
	.zero		1


	//----- nvinfo : EIATTR_EXIT_INSTR_OFFSETS
	.align		4
        /*006c*/ 	.byte	0x04, 0x1c
        /*006e*/ 	.short	(.L_587 - .L_586)


	//   ....[0]....
.L_586:
        /*0070*/ 	.word	0x00000710


	//----- nvinfo : EIATTR_CRS_STACK_SIZE
	.align		4
.L_587:
        /*0074*/ 	.byte	0x04, 0x1e
        /*0076*/ 	.short	(.L_589 - .L_588)
.L_588:
        /*0078*/ 	.word	0x00000000


	//----- nvinfo : EIATTR_CBANK_PARAM_SIZE
	.align		4
.L_589:
        /*007c*/ 	.byte	0x03, 0x19
        /*007e*/ 	.short	0x0024


	//----- nvinfo : EIATTR_PARAM_CBANK
	.align		4
        /*0080*/ 	.byte	0x04, 0x0a
        /*0082*/ 	.short	(.L_591 - .L_590)
	.align		4
.L_590:
        /*0084*/ 	.word	index@(.nv.constant0._ZN4vllm35silu_and_mul_per_block_quant_kernelIfN3c1013Float8_e4m3fnELb0ELi64EEEvPT0_PfPKT_PKfi)
        /*0088*/ 	.short	0x0380
        /*008a*/ 	.short	0x0024


	//----- nvinfo : EIATTR_SW_WAR
	.align		4
.L_591:
        /*008c*/ 	.byte	0x04, 0x36
        /*008e*/ 	.short	(.L_593 - .L_592)
.L_592:
        /*0090*/ 	.word	0x00000008
.L_593:


//--------------------- .nv.info._ZN4vllm35silu_and_mul_per_block_quant_kernelIfN3c1013Float8_e4m3fnELb1ELi64EEEvPT0_PfPKT_PKfi --------------------------
	.section	.nv.info._ZN4vllm35silu_and_mul_per_block_quant_kernelIfN3c1013Float8_e4m3fnELb1ELi64EEEvPT0_PfPKT_PKfi,"",@"SHT_CUDA_INFO"
	.sectionflags	@""
	.align	4


	//----- nvinfo : EIATTR_CUDA_API_VERSION
	.align		4
        /*0000*/ 	.byte	0x04, 0x37
        /*0002*/ 	.short	(.L_595 - .L_594)
.L_594:
        /*0004*/ 	.word	0x00000082


	//----- nvinfo : EIATTR_KPARAM_INFO
	.align		4
.L_595:
        /*0008*/ 	.byte	0x04, 0x17
        /*000a*/ 	.short	(.L_597 - .L_596)
.L_596:
        /*000c*/ 	.word	0x00000000
        /*0010*/ 	.short	0x0004
        /*0012*/ 	.short	0x0020
        /*0014*/ 	.byte	0x00, 0xf0, 0x11, 0x00


	//----- nvinfo : EIATTR_KPARAM_INFO
	.align		4
.L_597:
        /*0018*/ 	.byte	0x04, 0x17
        /*001a*/ 	.short	(.L_599 - .L_598)
.L_598:
        /*001c*/ 	.word	0x00000000
        /*0020*/ 	.short	0x0003
        /*0022*/ 	.short	0x0018
        /*0024*/ 	.byte	0x00, 0xf5, 0x21, 0x00


	//----- nvinfo : EIATTR_KPARAM_INFO
	.align		4
.L_599:
        /*0028*/ 	.byte	0x04, 0x17
        /*002a*/ 	.short	(.L_601 - .L_600)
.L_600:
        /*002c*/ 	.word	0x00000000
        /*0030*/ 	.short	0x0002
        /*0032*/ 	.short	0x0010
        /*0034*/ 	.byte	0x00, 0xf5, 0x21, 0x00


	//----- nvinfo : EIATTR_KPARAM_INFO
	.align		4
.L_601:
        /*0038*/ 	.byte	0x04, 0x17
        /*003a*/ 	.short	(.L_603 - .L_602)
.L_602:
        /*003c*/ 	.word	0x00000000
        /*0040*/ 	.short	0x0001
        /*0042*/ 	.short	0x0008
        /*0044*/ 	.byte	0x00, 0xf5, 0x21, 0x00


	//----- nvinfo : EIATTR_KPARAM_INFO
	.align		4
.L_603:
        /*0048*/ 	.byte	0x04, 0x17
        /*004a*/ 	.short	(.L_605 - .L_604)
.L_604:
        /*004c*/ 	.word	0x00000000
        /*0050*/ 	.short	0x0000
        /*0052*/ 	.short	0x0000
        /*0054*/ 	.byte	0x00, 0xf5, 0x21, 0x00


	//----- nvinfo : EIATTR_SPARSE_MMA_MASK
	.align		4
.L_605:
        /*0058*/ 	.byte	0x03, 0x50
        /*005a*/ 	.short	0x0000


	//----- nvinfo : EIATTR_MAXREG_COUNT
	.align		4
        /*005c*/ 	.byte	0x03, 0x1b
        /*005e*/ 	.short	0x00ff


	//----- nvinfo : EIATTR_NUM_BARRIERS
	.align		4
        /*0060*/ 	.byte	0x02, 0x4c
        /*0062*/ 	.byte	0x01
	.zero		1


	//----- nvinfo : EIATTR_MERCURY_ISA_VERSION
	.align		4
        /*0064*/ 	.byte	0x03, 0x5f
        /*0066*/ 	.short	0x0101


	//----- nvinfo : EIATTR_VRC_CTA_INIT_COUNT
	.align		4
        /*0068*/ 	.byte	0x02, 0x4a
	.zero		1
	.zero		1


	//----- nvinfo : EIATTR_EXIT_INSTR_OFFSETS
	.align		4
        /*006c*/ 	.byte	0x04, 0x1c
        /*006e*/ 	.short	(.L_607 - .L_606)


	//   ....[0]....
.L_606:
        /*0070*/ 	.word	0x00000710


	//----- nvinfo : EIATTR_CRS_STACK_SIZE
	.align		4
.L_607:
        /*0074*/ 	.byte	0x04, 0x1e
        /*0076*/ 	.short	(.L_609 - .L_608)
.L_608:
        /*0078*/ 	.word	0x00000000


	//----- nvinfo : EIATTR_CBANK_PARAM_SIZE
	.align		4
.L_609:
        /*007c*/ 	.byte	0x03, 0x19
        /*007e*/ 	.short	0x0024


	//----- nvinfo : EIATTR_PARAM_CBANK
	.align		4
        /*0080*/ 	.byte	0x04, 0x0a
        /*0082*/ 	.short	(.L_611 - .L_610)
	.align		4
.L_610:
        /*0084*/ 	.word	index@(.nv.constant0._ZN4vllm35silu_and_mul_per_block_quant_kernelIfN3c1013Float8_e4m3fnELb1ELi64EEEvPT0_PfPKT_PKfi)
        /*0088*/ 	.short	0x0380
        /*008a*/ 	.short	0x0024


	//----- nvinfo : EIATTR_SW_WAR
	.align		4
.L_611:
        /*008c*/ 	.byte	0x04, 0x36
        /*008e*/ 	.short	(.L_613 - .L_612)
.L_612:
        /*0090*/ 	.word	0x00000008
.L_613:


//--------------------- .nv.info._ZN4vllm35silu_and_mul_per_block_quant_kernelIfN3c1013Float8_e4m3fnELb0ELi128EEEvPT0_PfPKT_PKfi --------------------------
	.section	.nv.info._ZN4vllm35silu_and_mul_per_block_quant_kernelIfN3c1013Float8_e4m3fnELb0ELi128EEEvPT0_PfPKT_PKfi,"",@"SHT_CUDA_INFO"
	.sectionflags	@""
	.align	4


	//----- nvinfo : EIATTR_CUDA_API_VERSION
	.align		4
        /*0000*/ 	.byte	0x04, 0x37
        /*0002*/ 	.short	(.L_615 - .L_614)
.L_614:
        /*0004*/ 	.word	0x00000082


	//----- nvinfo : EIATTR_KPARAM_INFO
	.align		4
.L_615:
        /*0008*/ 	.byte	0x04, 0x17
        /*000a*/ 	.short	(.L_617 - .L_616)
.L_616:
        /*000c*/ 	.word	0x00000000
        /*0010*/ 	.short	0x0004
        /*0012*/ 	.short	0x0020
        /*0014*/ 	.byte	0x00, 0xf0, 0x11, 0x00


	//----- nvinfo : EIATTR_KPARAM_INFO
	.align		4
.L_617:
        /*0018*/ 	.byte	0x04, 0x17
        /*001a*/ 	.short	(.L_619 - .L_618)
.L_618:
        /*001c*/ 	.word	0x00000000
        /*0020*/ 	.short	0x0003
        /*0022*/ 	.short	0x0018
        /*0024*/ 	.byte	0x00, 0xf5, 0x21, 0x00


	//----- nvinfo : EIATTR_KPARAM_INFO
	.align		4
.L_619:
        /*0028*/ 	.byte	0x04, 0x17
        /*002a*/ 	.short	(.L_621 - .L_620)
.L_620:
        /*002c*/ 	.word	0x00000000
        /*0030*/ 	.short	0x0002
        /*0032*/ 	.short	0x0010
        /*0034*/ 	.byte	0x00, 0xf5, 0x21, 0x00


	//----- nvinfo : EIATTR_KPARAM_INFO
	.align		4
.L_621:
        /*0038*/ 	.byte	0x04, 0x17
        /*003a*/ 	.short	(.L_623 - .L_622)
.L_622:
        /*003c*/ 	.word	0x00000000
        /*0040*/ 	.short	0x0001
        /*0042*/ 	.short	0x0008
        /*0044*/ 	.byte	0x00, 0xf5, 0x21, 0x00


	//----- nvinfo : EIATTR_KPARAM_INFO
	.align		4
.L_623:
        /*0048*/ 	.byte	0x04, 0x17
        /*004a*/ 	.short	(.L_625 - .L_624)
.L_624:
        /*004c*/ 	.word	0x00000000
        /*0050*/ 	.short	0x0000
        /*0052*/ 	.short	0x0000
        /*0054*/ 	.byte	0x00, 0xf5, 0x21, 0x00


	//----- nvinfo : EIATTR_SPARSE_MMA_MASK
	.align		4
.L_625:
        /*0058*/ 	.byte	0x03, 0x50
        /*005a*/ 	.short	0x0000


	//----- nvinfo : EIATTR_MAXREG_COUNT
	.align		4
        /*005c*/ 	.byte	0x03, 0x1b
        /*005e*/ 	.short	0x00ff


	//----- nvinfo : EIATTR_NUM_BARRIERS
	.align		4
        /*0060*/ 	.byte	0x02, 0x4c
        /*0062*/ 	.byte	0x01
	.zero		1


	//----- nvinfo : EIATTR_MERCURY_ISA_VERSION
	.align		4
        /*0064*/ 	.byte	0x03, 0x5f
        /*0066*/ 	.short	0x0101


	//----- nvinfo : EIATTR_VRC_CTA_INIT_COUNT
	.align		4
        /*0068*/ 	.byte	0x02, 0x4a
	.zero		1
	.zero		1


	//----- nvinfo : EIATTR_EXIT_INSTR_OFFSETS
	.align		4
        /*006c*/ 	.byte	0x04, 0x1c
        /*006e*/ 	.short	(.L_627 - .L_626)


	//   ....[0]....
.L_626:
        /*0070*/ 	.word	0x00000770


	//----- nvinfo : EIATTR_CRS_STACK_SIZE
	.align		4
.L_627:
        /*0074*/ 	.byte	0x04, 0x1e
        /*0076*/ 	.short	(.L_629 - .L_628)
.L_628:
        /*0078*/ 	.word	0x00000000


	//----- nvinfo : EIATTR_CBANK_PARAM_SIZE
	.align		4
.L_629:
        /*007c*/ 	.byte	0x03, 0x19
        /*007e*/ 	.short	0x0024


	//----- nvinfo : EIATTR_PARAM_CBANK
	.align		4
        /*0080*/ 	.byte	0x04, 0x0a
        /*0082*/ 	.short	(.L_631 - .L_630)
	.align		4
.L_630:
        /*0084*/ 	.word	index@(.nv.constant0._ZN4vllm35silu_and_mul_per_block_quant_kernelIfN3c1013Float8_e4m3fnELb0ELi128EEEvPT0_PfPKT_PKfi)
        /*0088*/ 	.short	0x0380
        /*008a*/ 	.short	0x0024


	//----- nvinfo : EIATTR_SW_WAR
	.align		4
.L_631:
        /*008c*/ 	.byte	0x04, 0x36
        /*008e*/ 	.short	(.L_633 - .L_632)
.L_632:
        /*0090*/ 	.word	0x00000008
.L_633:


//--------------------- .nv.info._ZN4vllm35silu_and_mul_per_block_quant_kernelIfN3c1013Float8_e4m3fnELb1ELi128EEEvPT0_PfPKT_PKfi --------------------------
	.section	.nv.info._ZN4vllm35silu_and_mul_per_block_quant_kernelIfN3c1013Float8_e4m3fnELb1ELi128EEEvPT0_PfPKT_PKfi,"",@"SHT_CUDA_INFO"
	.sectionflags	@""
	.align	4


	//----- nvinfo : EIATTR_CUDA_API_VERSION
	.align		4
        /*0000*/ 	.byte	0x04, 0x37
        /*0002*/ 	.short	(.L_635 - .L_634)
.L_634:
        /*0004*/ 	.word	0x00000082


	//----- nvinfo : EIATTR_KPARAM_INFO
	.align		4
.L_635:
        /*0008*/ 	.byte	0x04, 0x17
        /*000a*/ 	.short	(.L_637 - .L_636)
.L_636:
        /*000c*/ 	.word	0x00000000
        /*0010*/ 	.short	0x0004
        /*0012*/ 	.short	0x0020
        /*0014*/ 	.byte	0x00, 0xf0, 0x11, 0x00


	//----- nvinfo : EIATTR_KPARAM_INFO
	.align		4
.L_637:
        /*0018*/ 	.byte	0x04, 0x17
        /*001a*/ 	.short	(.L_639 - .L_638)
.L_638:
        /*001c*/ 	.word	0x00000000
        /*0020*/ 	.short	0x0003
        /*0022*/ 	.short	0x0018
        /*0024*/ 	.byte	0x00, 0xf5, 0x21, 0x00


	//----- nvinfo : EIATTR_KPARAM_INFO
	.align		4
.L_639:
        /*0028*/ 	.byte	0x04, 0x17
        /*002a*/ 	.short	(.L_641 - .L_640)
.L_640:
        /*002c*/ 	.word	0x00000000
        /*0030*/ 	.short	0x0002
        /*0032*/ 	.short	0x0010
        /*0034*/ 	.byte	0x00, 0xf5, 0x21, 0x00


	//----- nvinfo : EIATTR_KPARAM_INFO
	.align		4
.L_641:
        /*0038*/ 	.byte	0x04, 0x17
        /*003a*/ 	.short	(.L_643 - .L_642)
.L_642:
        /*003c*/ 	.word	0x00000000
        /*0040*/ 	.short	0x0001
        /*0042*/ 	.short	0x0008
        /*0044*/ 	.byte	0x00, 0xf5, 0x21, 0x00


	//----- nvinfo : EIATTR_KPARAM_INFO
	.align		4
.L_643:
        /*0048*/ 	.byte	0x04, 0x17
        /*004a*/ 	.short	(.L_645 - .L_644)
.L_644:
        /*004c*/ 	.word	0x00000000
        /*0050*/ 	.short	0x0000
        /*0052*/ 	.short	0x0000
        /*0054*/ 	.byte	0x00, 0xf5, 0x21, 0x00


	//----- nvinfo : EIATTR_SPARSE_MMA_MASK
	.align		4
.L_645:
        /*0058*/ 	.byte	0x03, 0x50
        /*005a*/ 	.short	0x0000


	//----- nvinfo : EIATTR_MAXREG_COUNT
	.align		4
        /*005c*/ 	.byte	0x03, 0x1b
        /*005e*/ 	.short	0x00ff


	//----- nvinfo : EIATTR_NUM_BARRIERS
	.align		4
        /*0060*/ 	.byte	0x02, 0x4c
        /*0062*/ 	.byte	0x01
	.zero		1


	//----- nvinfo : EIATTR_MERCURY_ISA_VERSION
	.align		4
        /*0064*/ 	.byte	0x03, 0x5f
        /*0066*/ 	.short	0x0101


	//----- nvinfo : EIATTR_VRC_CTA_INIT_COUNT
	.align		4
        /*0068*/ 	.byte	0x02, 0x4a
	.zero		1
	.zero		1


	//----- nvinfo : EIATTR_EXIT_INSTR_OFFSETS
	.align		4
        /*006c*/ 	.byte	0x04, 0x1c
        /*006e*/ 	.short	(.L_647 - .L_646)


	//   ....[0]....
.L_646:
        /*0070*/ 	.word	0x00000770


	//----- nvinfo : EIATTR_CRS_STACK_SIZE
	.align		4
.L_647:
        /*0074*/ 	.byte	0x04, 0x1e
        /*0076*/ 	.short	(.L_649 - .L_648)
.L_648:
        /*0078*/ 	.word	0x00000000


	//----- nvinfo : EIATTR_CBANK_PARAM_SIZE
	.align		4
.L_649:
        /*007c*/ 	.byte	0x03, 0x19
        /*007e*/ 	.short	0x0024


	//----- nvinfo : EIATTR_PARAM_CBANK
	.align		4
        /*0080*/ 	.byte	0x04, 0x0a
        /*0082*/ 	.short	(.L_651 - .L_650)
	.align		4
.L_650:
        /*0084*/ 	.word	index@(.nv.constant0._ZN4vllm35silu_and_mul_per_block_quant_kernelIfN3c1013Float8_e4m3fnELb1ELi128EEEvPT0_PfPKT_PKfi)
        /*0088*/ 	.short	0x0380
        /*008a*/ 	.short	0x0024


	//----- nvinfo : EIATTR_SW_WAR
	.align		4
.L_651:
        /*008c*/ 	.byte	0x04, 0x36
        /*008e*/ 	.short	(.L_653 - .L_652)
.L_652:
        /*0090*/ 	.word	0x00000008
.L_653:


//--------------------- .nv.callgraph             --------------------------
	.section	.nv.callgraph,"",@"SHT_CUDA_CALLGRAPH"
	.align	4
	.sectionentsize	8
	.align		4
        /*0000*/ 	.word	0x00000000
	.align		4
        /*0004*/ 	.word	0xffffffff
	.align		4
        /*0008*/ 	.word	0x00000000
	.align		4
        /*000c*/ 	.word	0xfffffffe
	.align		4
        /*0010*/ 	.word	0x00000000
	.align		4
        /*0014*/ 	.word	0xfffffffd
	.align		4
        /*0018*/ 	.word	0x00000000
	.align		4
        /*001c*/ 	.word	0xfffffffc


//--------------------- .nv.constant4             --------------------------
	.section	.nv.constant4,"a",@progbits
	.align	8
	.align		8
.nv.constant4:
        /*0000*/ 	.dword	_ZN60_INTERNAL_de40a11c_29_fused_silu_mul_block_quant_cu_2e6c210c16quant_type_max_vIN3c1013Float8_e4m3fnEEE
	.align		8
        /*0008*/ 	.dword	_ZN60_INTERNAL_de40a11c_29_fused_silu_mul_block_quant_cu_2e6c210c16quant_type_max_vIaEE
	.align		8
        /*0010*/ 	.dword	_ZN60_INTERNAL_de40a11c_29_fused_silu_mul_block_quant_cu_2e6c210c4cuda3std3__45__cpo5beginE
	.align		8
        /*0018*/ 	.dword	_ZN60_INTERNAL_de40a11c_29_fused_silu_mul_block_quant_cu_2e6c210c4cuda3std3__45__cpo3endE
	.align		8
        /*0020*/ 	.dword	_ZN60_INTERNAL_de40a11c_29_fused_silu_mul_block_quant_cu_2e6c210c4cuda3std3__45__cpo6cbeginE
	.align		8
        /*0028*/ 	.dword	_ZN60_INTERNAL_de40a11c_29_fused_silu_mul_block_quant_cu_2e6c210c4cuda3std3__45__cpo4cendE
	.align		8
        /*0030*/ 	.dword	_ZN60_INTERNAL_de40a11c_29_fused_silu_mul_block_quant_cu_2e6c210c4cuda3std3__45__cpo6rbeginE
	.align		8
        /*0038*/ 	.dword	_ZN60_INTERNAL_de40a11c_29_fused_silu_mul_block_quant_cu_2e6c210c4cuda3std3__45__cpo4rendE
	.align		8
        /*0040*/ 	.dword	_ZN60_INTERNAL_de40a11c_29_fused_silu_mul_block_quant_cu_2e6c210c4cuda3std3__45__cpo7crbeginE
	.align		8
        /*0048*/ 	.dword	_ZN60_INTERNAL_de40a11c_29_fused_silu_mul_block_quant_cu_2e6c210c4cuda3std3__45__cpo5crendE
	.align		8
        /*0050*/ 	.dword	_ZN60_INTERNAL_de40a11c_29_fused_silu_mul_block_quant_cu_2e6c210c4cuda3std3__462_GLOBAL__N__de40a11c_29_fused_silu_mul_block_quant_cu_2e6c210c6ignoreE
	.align		8
        /*0058*/ 	.dword	_ZN60_INTERNAL_de40a11c_29_fused_silu_mul_block_quant_cu_2e6c210c4cuda3std3__419piecewise_constructE
	.align		8
        /*0060*/ 	.dword	_ZN60_INTERNAL_de40a11c_29_fused_silu_mul_block_quant_cu_2e6c210c4cuda3std3__48in_placeE
	.align		8
        /*0068*/ 	.dword	_ZN60_INTERNAL_de40a11c_29_fused_silu_mul_block_quant_cu_2e6c210c4cuda3std3__420unreachable_sentinelE
	.align		8
        /*0070*/ 	.dword	_ZN60_INTERNAL_de40a11c_29_fused_silu_mul_block_quant_cu_2e6c210c4cuda3std6ranges3__45__cpo4swapE
	.align		8
        /*0078*/ 	.dword	_ZN60_INTERNAL_de40a11c_29_fused_silu_mul_block_quant_cu_2e6c210c4cuda3std6ranges3__45__cpo9iter_moveE
	.align		8
        /*0080*/ 	.dword	_ZN60_INTERNAL_de40a11c_29_fused_silu_mul_block_quant_cu_2e6c210c4cuda3std6ranges3__45__cpo5beginE
	.align		8
        /*0088*/ 	.dword	_ZN60_INTERNAL_de40a11c_29_fused_silu_mul_block_quant_cu_2e6c210c4cuda3std6ranges3__45__cpo3endE
	.align		8
        /*0090*/ 	.dword	_ZN60_INTERNAL_de40a11c_29_fused_silu_mul_block_quant_cu_2e6c210c4cuda3std6ranges3__45__cpo6cbeginE
	.align		8
        /*0098*/ 	.dword	_ZN60_INTERNAL_de40a11c_29_fused_silu_mul_block_quant_cu_2e6c210c4cuda3std6ranges3__45__cpo4cendE
	.align		8
        /*00a0*/ 	.dword	_ZN60_INTERNAL_de40a11c_29_fused_silu_mul_block_quant_cu_2e6c210c4cuda3std6ranges3__45__cpo7advanceE
	.align		8
        /*00a8*/ 	.dword	_ZN60_INTERNAL_de40a11c_29_fused_silu_mul_block_quant_cu_2e6c210c4cuda3std6ranges3__45__cpo9iter_swapE
	.align		8
        /*00b0*/ 	.dword	_ZN60_INTERNAL_de40a11c_29_fused_silu_mul_block_quant_cu_2e6c210c4cuda3std6ranges3__45__cpo4nextE
	.align		8
        /*00b8*/ 	.dword	_ZN60_INTERNAL_de40a11c_29_fused_silu_mul_block_quant_cu_2e6c210c4cuda3std6ranges3__45__cpo4prevE
	.align		8
        /*00c0*/ 	.dword	_ZN60_INTERNAL_de40a11c_29_fused_silu_mul_block_quant_cu_2e6c210c4cuda3std6ranges3__45__cpo4dataE
	.align		8
        /*00c8*/ 	.dword	_ZN60_INTERNAL_de40a11c_29_fused_silu_mul_block_quant_cu_2e6c210c4cuda3std6ranges3__45__cpo5cdataE
	.align		8
        /*00d0*/ 	.dword	_ZN60_INTERNAL_de40a11c_29_fused_silu_mul_block_quant_cu_2e6c210c4cuda3std6ranges3__45__cpo4sizeE
	.align		8
        /*00d8*/ 	.dword	_ZN60_INTERNAL_de40a11c_29_fused_silu_mul_block_quant_cu_2e6c210c4cuda3std6ranges3__45__cpo5ssizeE
	.align		8
        /*00e0*/ 	.dword	_ZN60_INTERNAL_de40a11c_29_fused_silu_mul_block_quant_cu_2e6c210c4cuda3std6ranges3__45__cpo8distanceE
	.align		8
        /*00e8*/ 	.dword	_ZN60_INTERNAL_de40a11c_29_fused_silu_mul_block_quant_cu_2e6c210c6thrust24THRUST_300001_SM_1030_NS6system6detail10sequential3seqE


//--------------------- .text._ZN4vllm35silu_and_mul_per_block_quant_kernelIN3c108BFloat16EaLb0ELi64EEEvPT0_PfPKT_PKfi --------------------------
	.section	.text._ZN4vllm35silu_and_mul_per_block_quant_kernelIN3c108BFloat16EaLb0ELi64EEEvPT0_PfPKT_PKfi,"ax",@progbits
	.align	128
        .global         _ZN4vllm35silu_and_mul_per_block_quant_kernelIN3c108BFloat16EaLb0ELi64EEEvPT0_PfPKT_PKfi
        .type           _ZN4vllm35silu_and_mul_per_block_quant_kernelIN3c108BFloat16EaLb0ELi64EEEvPT0_PfPKT_PKfi,@function
        .size           _ZN4vllm35silu_and_mul_per_block_quant_kernelIN3c108BFloat16EaLb0ELi64EEEvPT0_PfPKT_PKfi,(.L_x_120 - _ZN4vllm35silu_and_mul_per_block_quant_kernelIN3c108BFloat16EaLb0ELi64EEEvPT0_PfPKT_PKfi)
        .other          _ZN4vllm35silu_and_mul_per_block_quant_kernelIN3c108BFloat16EaLb0ELi64EEEvPT0_PfPKT_PKfi,@"STO_CUDA_ENTRY STV_DEFAULT"
_ZN4vllm35silu_and_mul_per_block_quant_kernelIN3c108BFloat16EaLb0ELi64EEEvPT0_PfPKT_PKfi:
.text._ZN4vllm35silu_and_mul_per_block_quant_kernelIN3c108BFloat16EaLb0ELi64EEEvPT0_PfPKT_PKfi:
[----:B------:R-:W-:Y:S01]  /*0000*/  LDC R1, c[0x0][0x37c] ;  /* 0x0000df00ff017b82 */ /* 0x000fe20000000800 */
[----:B------:R-:W0:Y:S07]  /*0010*/  S2R R2, SR_CTAID.Y ;  /* 0x0000000000027919 */ /* 0x000e2e0000002600 */
[----:B------:R-:W1:Y:S01]  /*0020*/  S2UR UR8, SR_CTAID.X ;  /* 0x00000000000879c3 */ /* 0x000e620000002500 */
[----:B------:R-:W2:Y:S01]  /*0030*/  LDCU.64 UR4, c[0x0][0x390] ;  /* 0x00007200ff0477ac */ /* 0x000ea20008000a00 */
[----:B------:R-:W3:Y:S01]  /*0040*/  S2R R0, SR_TID.X ;  /* 0x0000000000007919 */ /* 0x000ee20000002100 */
[----:B------:R-:W4:Y:S05]  /*0050*/  LDCU.64 UR6, c[0x0][0x358] ;  /* 0x00006b00ff0677ac */ /* 0x000f2a0008000a00 */
[----:B------:R-:W1:Y:S01]  /*0060*/  LDC R9, c[0x0][0x3a0] ;  /* 0x0000e800ff097b82 */ /* 0x000e620000000800 */
[----:B0-----:R-:W-:-:S02]  /*0070*/  IMAD.SHL.U32 R5, R2, 0x40, RZ ;  /* 0x0000004002057824 */ /* 0x001fc400078e00ff */
[----:B-1----:R-:W-:-:S04]  /*0080*/  IMAD R3, R9, UR8, RZ ;  /* 0x0000000809037c24 */ /* 0x002fc8000f8e02ff */
[----:B------:R-:W-:-:S05]  /*0090*/  IMAD.SHL.U32 R4, R3, 0x2, RZ ;  /* 0x0000000203047824 */ /* 0x000fca00078e00ff */
[----:B------:R-:W-:Y:S02]  /*00a0*/  SHF.R.S32.HI R6, RZ, 0x1f, R4 ;  /* 0x0000001fff067819 */ /* 0x000fe40000011404 */
[----:B---3--:R-:W-:-:S04]  /*00b0*/  IADD3 R4, P0, P1, R0, R4, R5 ;  /* 0x0000000400047210 */ /* 0x008fc8000791e005 */
[----:B------:R-:W-:Y:S02]  /*00c0*/  IADD3.X R7, PT, PT, RZ, R6, RZ, P0, P1 ;  /* 0x00000006ff077210 */ /* 0x000fe400007e24ff */
[----:B--2---:R-:W-:-:S04]  /*00d0*/  LEA R6, P0, R4, UR4, 0x1 ;  /* 0x0000000404067c11 */ /* 0x004fc8000f8008ff */
[----:B------:R-:W-:-:S05]  /*00e0*/  LEA.HI.X R7, R4, UR5, R7, 0x1, P0 ;  /* 0x0000000504077c11 */ /* 0x000fca00080f0c07 */
[----:B----4-:R-:W2:Y:S01]  /*00f0*/  LDG.E.U16.CONSTANT R4, desc[UR6][R6.64] ;  /* 0x0000000606047981 */ /* 0x010ea2000c1e9500 */
[----:B------:R-:W-:-:S06]  /*0100*/  IMAD.WIDE R8, R9, 0x2, R6 ;  /* 0x0000000209087825 */ /* 0x000fcc00078e0206 */
[----:B------:R-:W3:Y:S01]  /*0110*/  LDG.E.U16.CONSTANT R8, desc[UR6][R8.64] ;  /* 0x0000000608087981 */ /* 0x000ee2000c1e9500 */
[----:B------:R-:W0:Y:S01]  /*0120*/  S2UR UR5, SR_CgaCtaId ;  /* 0x00000000000579c3 */ /* 0x000e220000008800 */
[----:B------:R-:W-:Y:S01]  /*0130*/  UMOV UR4, 0x400 ;  /* 0x0000040000047882 */ /* 0x000fe20000000000 */
[C---:B------:R-:W-:Y:S01]  /*0140*/  ISETP.GT.U32.AND P0, PT, R0.reuse, 0x1f, PT ;  /* 0x0000001f0000780c */ /* 0x040fe20003f04070 */
[----:B------:R-:W-:Y:S01]  /*0150*/  BSSY.RECONVERGENT B0, `(.L_x_0) ;  /* 0x0000042000007945 */ /* 0x000fe20003800200 */
[----:B------:R-:W-:Y:S01]  /*0160*/  ISETP.GT.U32.AND P1, PT, R0, 0xf, PT ;  /* 0x0000000f0000780c */ /* 0x000fe20003f24070 */
[----:B0-----:R-:W-:Y:S01]  /*0170*/  ULEA UR4, UR5, UR4, 0x18 ;  /* 0x0000000405047291 */ /* 0x001fe2000f8ec0ff */
[----:B--2---:R-:W-:-:S04]  /*0180*/  IMAD.U32 R4, R4, 0x10000, RZ ;  /* 0x0001000004047824 */ /* 0x004fc800078e00ff */
[----:B------:R-:W-:Y:S01]  /*0190*/  FMUL.FTZ R11, R4, -1.4426950216293334961 ;  /* 0xbfb8aa3b040b7820 */ /* 0x000fe20000410000 */
[----:B---3--:R-:W-:-:S05]  /*01a0*/  IMAD.U32 R10, R8, 0x10000, RZ ;  /* 0x00010000080a7824 */ /* 0x008fca00078e00ff */
[----:B------:R-:W0:Y:S02]  /*01b0*/  MUFU.EX2 R11, R11 ;  /* 0x0000000b000b7308 */ /* 0x000e240000000800 */
[----:B0-----:R-:W-:Y:S02]  /*01c0*/  FADD.FTZ R12, R11, 1 ;  /* 0x3f8000000b0c7421 */ /* 0x001fe40000010000 */
[----:B------:R-:W0:Y:S02]  /*01d0*/  LDC R11, c[0x0][0x374] ;  /* 0x0000dd00ff0b7b82 */ /* 0x000e240000000800 */
[----:B------:R-:W1:Y:S02]  /*01e0*/  MUFU.RCP R13, R12 ;  /* 0x0000000c000d7308 */ /* 0x000e640000001000 */
[----:B-1----:R-:W-:-:S04]  /*01f0*/  FMUL.FTZ R13, R4, R13 ;  /* 0x0000000d040d7220 */ /* 0x002fc80000410000 */
[----:B------:R-:W-:Y:S01]  /*0200*/  FMUL.FTZ R4, R10, R13 ;  /* 0x0000000d0a047220 */ /* 0x000fe20000410000 */
[----:B------:R-:W-:-:S03]  /*0210*/  LEA R13, R0, UR4, 0x2 ;  /* 0x00000004000d7c11 */ /* 0x000fc6000f8e10ff */
[----:B------:R-:W-:-:S05]  /*0220*/  FADD.FTZ R6, |R4|, -RZ ;  /* 0x800000ff04067221 */ /* 0x000fca0000010200 */
[----:B------:R-:W-:Y:S01]  /*0230*/  STS [R13], R6 ;  /* 0x000000060d007388 */ /* 0x000fe20000000800 */
[----:B------:R-:W-:Y:S06]  /*0240*/  BAR.SYNC.DEFER_BLOCKING 0x0 ;  /* 0x0000000000007b1d */ /* 0x000fec0000010000 */
[----:B------:R-:W-:Y:S04]  /*0250*/  @!P0 LDS R7, [R13] ;  /* 0x000000000d078984 */ /* 0x000fe80000000800 */
[----:B------:R-:W1:Y:S02]  /*0260*/  @!P0 LDS R8, [R13+0x80] ;  /* 0x000080000d088984 */ /* 0x000e640000000800 */
[----:B-1----:R-:W-:-:S05]  /*0270*/  @!P0 FMNMX.FTZ R8, R7, R8, !PT ;  /* 0x0000000807088209 */ /* 0x002fca0007810000 */
[----:B------:R-:W-:Y:S01]  /*0280*/  @!P0 STS [R13], R8 ;  /* 0x000000080d008388 */ /* 0x000fe20000000800 */
[----:B------:R-:W-:Y:S01]  /*0290*/  BAR.SYNC.DEFER_BLOCKING 0x0 ;  /* 0x0000000000007b1d */ /* 0x000fe20000010000 */
[----:B------:R-:W-:-:S05]  /*02a0*/  ISETP.GT.U32.AND P0, PT, R0, 0x7, PT ;  /* 0x000000070000780c */ /* 0x000fca0003f04070 */
        /* <DEDUP_REMOVED lines=17> */
[----:B------:R-:W-:-:S05]  /*03c0*/  ISETP.NE.AND P1, PT, R0, RZ, PT ;  /* 0x000000ff0000720c */ /* 0x000fca0003f25270 */
[----:B------:R-:W-:Y:S04]  /*03d0*/  @!P0 LDS R7, [R13] ;  /* 0x000000000d078984 */ /* 0x000fe80000000800 */
[----:B------:R-:W1:Y:S02]  /*03e0*/  @!P0 LDS R10, [R13+0x8] ;  /* 0x000008000d0a8984 */ /* 0x000e640000000800 */
[----:B-1----:R-:W-:Y:S02]  /*03f0*/  @!P0 FMNMX.FTZ R10, R7, R10, !PT ;  /* 0x0000000a070a8209 */ /* 0x002fe40007810000 */
[----:B------:R-:W1:Y:S03]  /*0400*/  LDC.64 R6, c[0x0][0x388] ;  /* 0x0000e200ff067b82 */ /* 0x000e660000000a00 */
[----:B------:R-:W-:Y:S05]  /*0410*/  @!P0 STS [R13], R10 ;  /* 0x0000000a0d008388 */ /* 0x000fea0000000800 */
[----:B------:R-:W-:Y:S06]  /*0420*/  BAR.SYNC.DEFER_BLOCKING 0x0 ;  /* 0x0000000000007b1d */ /* 0x000fec0000010000 */
[----:B------:R-:W-:Y:S04]  /*0430*/  @!P1 LDS R9, [R13] ;  /* 0x000000000d099984 */ /* 0x000fe80000000800 */
[----:B------:R-:W2:Y:S02]  /*0440*/  @!P1 LDS R12, [UR4+0x4] ;  /* 0x00000404ff0c9984 */ /* 0x000ea40008000800 */
[----:B--2---:R-:W-:Y:S01]  /*0450*/  @!P1 FMNMX.FTZ R12, R9, R12, !PT ;  /* 0x0000000c090c9209 */ /* 0x004fe20007810000 */
[----:B0-----:R-:W-:-:S04]  /*0460*/  IMAD R9, R11, UR8, R2 ;  /* 0x000000080b097c24 */ /* 0x001fc8000f8e0202 */
[----:B------:R0:W-:Y:S01]  /*0470*/  @!P1 STS [R13], R12 ;  /* 0x0000000c0d009388 */ /* 0x0001e20000000800 */
[----:B-1----:R-:W-:Y:S01]  /*0480*/  IMAD.WIDE.U32 R6, R9, 0x4, R6 ;  /* 0x0000000409067825 */ /* 0x002fe200078e0006 */
[----:B------:R-:W-:Y:S06]  /*0490*/  BAR.SYNC.DEFER_BLOCKING 0x0 ;  /* 0x0000000000007b1d */ /* 0x000fec0000010000 */
[----:B------:R-:W-:Y:S05]  /*04a0*/  @P1 BRA `(.L_x_1) ;  /* 0x0000000000301947 */ /* 0x000fea0003800000 */
[----:B------:R-:W1:Y:S01]  /*04b0*/  LDS R2, [UR4] ;  /* 0x00000004ff027984 */ /* 0x000e620008000800 */
[----:B------:R-:W2:Y:S02]  /*04c0*/  LDCU.64 UR8, c[0x0][0x398] ;  /* 0x00007300ff0877ac */ /* 0x000ea40008000a00 */
[----:B--2---:R-:W-:-:S04]  /*04d0*/  UISETP.NE.U32.AND UP0, UPT, UR8, URZ, UPT ;  /* 0x000000ff0800728c */ /* 0x004fc8000bf05070 */
[----:B------:R-:W-:Y:S01]  /*04e0*/  UISETP.NE.AND.EX UP0, UPT, UR9, URZ, UPT, UP0 ;  /* 0x000000ff0900728c */ /* 0x000fe2000bf05300 */
[----:B-1----:R-:W-:-:S08]  /*04f0*/  FMUL.FTZ R2, R2, 0.0078740157186985015869 ;  /* 0x3c01020402027820 */ /* 0x002fd00000410000 */
[----:B------:R-:W-:Y:S05]  /*0500*/  BRA.U !UP0, `(.L_x_2) ;  /* 0x00000001080c7547 */ /* 0x000fea000b800000 */
[----:B------:R-:W1:Y:S02]  /*0510*/  LDC.64 R8, c[0x0][0x398] ;  /* 0x0000e600ff087b82 */ /* 0x000e640000000a00 */
[----:B-1----:R-:W2:Y:S02]  /*0520*/  LDG.E R9, desc[UR6][R8.64] ;  /* 0x0000000608097981 */ /* 0x002ea4000c1e1900 */
[----:B--2---:R-:W-:-:S07]  /*0530*/  FMNMX.FTZ R2, R2, R9, PT ;  /* 0x0000000902027209 */ /* 0x004fce0003810000 */
.L_x_2:
[----:B------:R-:W-:-:S05]  /*0540*/  FMNMX.FTZ R9, R2, 1.1920928955078125e-07, !PT ;  /* 0x3400000002097809 */ /* 0x000fca0007810000 */
[----:B------:R1:W-:Y:S04]  /*0550*/  STG.E desc[UR6][R6.64], R9 ;  /* 0x0000000906007986 */ /* 0x0003e8000c101906 */
[----:B------:R1:W-:Y:S02]  /*0560*/  STS [UR4], R9 ;  /* 0x00000009ff007988 */ /* 0x0003e40008000804 */
.L_x_1:
[----:B------:R-:W-:Y:S05]  /*0570*/  BSYNC.RECONVERGENT B0 ;  /* 0x0000000000007941 */ /* 0x000fea0003800200 */
.L_x_0:
[----:B------:R-:W-:Y:S01]  /*0580*/  BAR.SYNC.DEFER_BLOCKING 0x0 ;  /* 0x0000000000007b1d */ /* 0x000fe20000010000 */
[----:B------:R-:W-:Y:S02]  /*0590*/  IADD3 R0, P0, P1, R3, R5, R0 ;  /* 0x0000000503007210 */ /* 0x000fe4000791e000 */
[----:B------:R-:W-:-:S03]  /*05a0*/  SHF.R.S32.HI R3, RZ, 0x1f, R3 ;  /* 0x0000001fff037819 */ /* 0x000fc60000011403 */
[----:B------:R-:W2:Y:S01]  /*05b0*/  LDCU.64 UR8, c[0x0][0x380] ;  /* 0x00007000ff0877ac */ /* 0x000ea20008000a00 */
[----:B------:R-:W-:Y:S01]  /*05c0*/  IADD3.X R3, PT, PT, R3, RZ, RZ, P0, P1 ;  /* 0x000000ff03037210 */ /* 0x000fe200007e24ff */
[----:B-1----:R-:W1:Y:S01]  /*05d0*/  LDS R6, [UR4] ;  /* 0x00000004ff067984 */ /* 0x002e620008000800 */
[----:B--2---:R-:W-:-:S04]  /*05e0*/  IADD3 R2, P0, PT, R0, UR8, RZ ;  /* 0x0000000800027c10 */ /* 0x004fc8000ff1e0ff */
[----:B------:R-:W-:Y:S01]  /*05f0*/  IADD3.X R3, PT, PT, R3, UR9, RZ, P0, !PT ;  /* 0x0000000903037c10 */ /* 0x000fe200087fe4ff */
[----:B-1----:R-:W1:Y:S02]  /*0600*/  MUFU.RCP R7, R6 ;  /* 0x0000000600077308 */ /* 0x002e640000001000 */
[----:B-1----:R-:W-:-:S06]  /*0610*/  FMUL.FTZ R4, R4, R7 ;  /* 0x0000000704047220 */ /* 0x002fcc0000410000 */
[----:B------:R-:W1:Y:S02]  /*0620*/  F2I.S8.NTZ R5, R4 ;  /* 0x0000000400057305 */ /* 0x000e640000202100 */
[----:B-1----:R-:W-:Y:S01]  /*0630*/  STG.E.U8 desc[UR6][R2.64], R5 ;  /* 0x0000000502007986 */ /* 0x002fe2000c101106 */
[----:B------:R-:W-:Y:S05]  /*0640*/  EXIT ;  /* 0x000000000000794d */ /* 0x000fea0003800000 */
.L_x_3:
[----:B------:R-:W-:-:S00]  /*0650*/  BRA `(.L_x_3) ;  /* 0xfffffffc00fc7947 */ /* 0x000fc0000383ffff */
[----:B------:R-:W-:-:S00]  /*0660*/  NOP ;  /* 0x0000000000007918 */ /* 0x000fc00000000000 */
        /* <DEDUP_REMOVED lines=9> */
.L_x_120:


//--------------------- .text._ZN4vllm35silu_and_mul_per_block_quant_kernelIN3c108BFloat16EaLb1ELi64EEEvPT0_PfPKT_PKfi --------------------------
	.section	.text._ZN4vllm35silu_and_mul_per_block_quant_kernelIN3c108BFloat16EaLb1ELi64EEEvPT0_PfPKT_PKfi,"ax",@progbits
	.align	128
        .global         _ZN4vllm35silu_and_mul_per_block_quant_kernelIN3c108BFloat16EaLb1ELi64EEEvPT0_PfPKT_PKfi
        .type           _ZN4vllm35silu_and_mul_per_block_quant_kernelIN3c108BFloat16EaLb1ELi64EEEvPT0_PfPKT_PKfi,@function
        .size           _ZN4vllm35silu_and_mul_per_block_quant_kernelIN3c108BFloat16EaLb1ELi64EEEvPT0_PfPKT_PKfi,(.L_x_121 - _ZN4vllm35silu_and_mul_per_block_quant_kernelIN3c108BFloat16EaLb1ELi64EEEvPT0_PfPKT_PKfi)
        .other          _ZN4vllm35silu_and_mul_per_block_quant_kernelIN3c108BFloat16EaLb1ELi64EEEvPT0_PfPKT_PKfi,@"STO_CUDA_ENTRY STV_DEFAULT"
_ZN4vllm35silu_and_mul_per_block_quant_kernelIN3c108BFloat16EaLb1ELi64EEEvPT0_PfPKT_PKfi:
.text._ZN4vllm35silu_and_mul_per_block_quant_kernelIN3c108BFloat16EaLb1ELi64EEEvPT0_PfPKT_PKfi:
        /* <DEDUP_REMOVED lines=70> */
[----:B0-----:R-:W-:-:S04]  /*0460*/  IMAD R9, R2, R11, UR8 ;  /* 0x0000000802097e24 */ /* 0x001fc8000f8e020b */
        /* <DEDUP_REMOVED lines=13> */
.L_x_6:
[----:B------:R-:W-:-:S05]  /*0540*/  FMNMX.FTZ R9, R2, 1.1920928955078125e-07, !PT ;  /* 0x3400000002097809 */ /* 0x000fca0007810000 */
[----:B------:R1:W-:Y:S04]  /*0550*/  STG.E desc[UR6][R6.64], R9 ;  /* 0x0000000906007986 */ /* 0x0003e8000c101906 */
[----:B------:R1:W-:Y:S02]  /*0560*/  STS [UR4], R9 ;  /* 0x00000009ff007988 */ /* 0x0003e40008000804 */
.L_x_5:
[----:B------:R-:W-:Y:S05]  /*0570*/  BSYNC.RECONVERGENT B0 ;  /* 0x0000000000007941 */ /* 0x000fea0003800200 */
.L_x_4:
        /* <DEDUP_REMOVED lines=13> */
.L_x_7:
        /* <DEDUP_REMOVED lines=11> */
.L_x_121:


//--------------------- .text._ZN4vllm35silu_and_mul_per_block_quant_kernelIN3c108BFloat16EaLb0ELi128EEEvPT0_PfPKT_PKfi --------------------------
	.section	.text._ZN4vllm35silu_and_mul_per_block_quant_kernelIN3c108BFloat16EaLb0ELi128EEEvPT0_PfPKT_PKfi,"ax",@progbits
	.align	128
        .global         _ZN4vllm35silu_and_mul_per_block_quant_kernelIN3c108BFloat16EaLb0ELi128EEEvPT0_PfPKT_PKfi
        .type           _ZN4vllm35silu_and_mul_per_block_quant_kernelIN3c108BFloat16EaLb0ELi128EEEvPT0_PfPKT_PKfi,@function
        .size           _ZN4vllm35silu_and_mul_per_block_quant_kernelIN3c108BFloat16EaLb0ELi128EEEvPT0_PfPKT_PKfi,(.L_x_122 - _ZN4vllm35silu_and_mul_per_block_quant_kernelIN3c108BFloat16EaLb0ELi128EEEvPT0_PfPKT_PKfi)
        .other          _ZN4vllm35silu_and_mul_per_block_quant_kernelIN3c108BFloat16EaLb0ELi128EEEvPT0_PfPKT_PKfi,@"STO_CUDA_ENTRY STV_DEFAULT"
_ZN4vllm35silu_and_mul_per_block_quant_kernelIN3c108BFloat16EaLb0ELi128EEEvPT0_PfPKT_PKfi:
.text._ZN4vllm35silu_and_mul_per_block_quant_kernelIN3c108BFloat16EaLb0ELi128EEEvPT0_PfPKT_PKfi:
        /* <DEDUP_REMOVED lines=15> */
[----:B----4-:R0:W2:Y:S01]  /*00f0*/  LDG.E.U16.CONSTANT R4, desc[UR6][R6.64] ;  /* 0x0000000606047981 */ /* 0x0100a2000c1e9500 */
[----:B------:R-:W-:-:S06]  /*0100*/  IMAD.WIDE R8, R9, 0x2, R6 ;  /* 0x0000000209087825 */ /* 0x000fcc00078e0206 */
[----:B------:R-:W3:Y:S01]  /*0110*/  LDG.E.U16.CONSTANT R8, desc[UR6][R8.64] ;  /* 0x0000000608087981 */ /* 0x000ee2000c1e9500 */
[----:B------:R-:W1:Y:S01]  /*0120*/  S2UR UR5, SR_CgaCtaId ;  /* 0x00000000000579c3 */ /* 0x000e620000008800 */
[----:B------:R-:W-:Y:S01]  /*0130*/  UMOV UR4, 0x400 ;  /* 0x0000040000047882 */ /* 0x000fe20000000000 */
[C---:B------:R-:W-:Y:S01]  /*0140*/  ISETP.GT.U32.AND P1, PT, R0.reuse, 0x3f, PT ;  /* 0x0000003f0000780c */ /* 0x040fe20003f24070 */
[----:B------:R-:W-:Y:S01]  /*0150*/  BSSY.RECONVERGENT B0, `(.L_x_8) ;  /* 0x0000048000007945 */ /* 0x000fe20003800200 */
[----:B------:R-:W-:-:S04]  /*0160*/  ISETP.GT.U32.AND P0, PT, R0, 0x1f, PT ;  /* 0x0000001f0000780c */ /* 0x000fc80003f04070 */
[----:B------:R-:W4:Y:S01]  /*0170*/  LDC R15, c[0x0][0x374] ;  /* 0x0000dd00ff0f7b82 */ /* 0x000f220000000800 */
[----:B-1----:R-:W-:-:S06]  /*0180*/  ULEA UR4, UR5, UR4, 0x18 ;  /* 0x0000000405047291 */ /* 0x002fcc000f8ec0ff */
[----:B0-----:R-:W-:Y:S01]  /*0190*/  LEA R6, R0, UR4, 0x2 ;  /* 0x0000000400067c11 */ /* 0x001fe2000f8e10ff */
[----:B--2---:R-:W-:-:S04]  /*01a0*/  IMAD.U32 R4, R4, 0x10000, RZ ;  /* 0x0001000004047824 */ /* 0x004fc800078e00ff */
[----:B------:R-:W-:Y:S01]  /*01b0*/  FMUL.FTZ R11, R4, -1.4426950216293334961 ;  /* 0xbfb8aa3b040b7820 */ /* 0x000fe20000410000 */
[----:B---3--:R-:W-:-:S05]  /*01c0*/  IMAD.U32 R10, R8, 0x10000, RZ ;  /* 0x00010000080a7824 */ /* 0x008fca00078e00ff */
[----:B------:R-:W0:Y:S02]  /*01d0*/  MUFU.EX2 R11, R11 ;  /* 0x0000000b000b7308 */ /* 0x000e240000000800 */
[----:B0-----:R-:W-:-:S04]  /*01e0*/  FADD.FTZ R12, R11, 1 ;  /* 0x3f8000000b0c7421 */ /* 0x001fc80000010000 */
[----:B------:R-:W0:Y:S02]  /*01f0*/  MUFU.RCP R13, R12 ;  /* 0x0000000c000d7308 */ /* 0x000e240000001000 */
[----:B0-----:R-:W-:-:S04]  /*0200*/  FMUL.FTZ R13, R4, R13 ;  /* 0x0000000d040d7220 */ /* 0x001fc80000410000 */
[----:B------:R-:W-:-:S04]  /*0210*/  FMUL.FTZ R4, R10, R13 ;  /* 0x0000000d0a047220 */ /* 0x000fc80000410000 */
[----:B------:R-:W-:-:S05]  /*0220*/  FADD.FTZ R7, |R4|, -RZ ;  /* 0x800000ff04077221 */ /* 0x000fca0000010200 */
[----:B------:R-:W-:Y:S01]  /*0230*/  STS [R6], R7 ;  /* 0x0000000706007388 */ /* 0x000fe20000000800 */
[----:B------:R-:W-:Y:S06]  /*0240*/  BAR.SYNC.DEFER_BLOCKING 0x0 ;  /* 0x0000000000007b1d */ /* 0x000fec0000010000 */
[----:B------:R-:W-:Y:S04]  /*0250*/  @!P1 LDS R8, [R6] ;  /* 0x0000000006089984 */ /* 0x000fe80000000800 */
[----:B------:R-:W0:Y:S02]  /*0260*/  @!P1 LDS R9, [R6+0x100] ;  /* 0x0001000006099984 */ /* 0x000e240000000800 */
[----:B0-----:R-:W-:-:S05]  /*0270*/  @!P1 FMNMX.FTZ R9, R8, R9, !PT ;  /* 0x0000000908099209 */ /* 0x001fca0007810000 */
[----:B------:R-:W-:Y:S01]  /*0280*/  @!P1 STS [R6], R9 ;  /* 0x0000000906009388 */ /* 0x000fe20000000800 */
[----:B------:R-:W-:Y:S01]  /*0290*/  BAR.SYNC.DEFER_BLOCKING 0x0 ;  /* 0x0000000000007b1d */ /* 0x000fe20000010000 */
[----:B------:R-:W-:-:S05]  /*02a0*/  ISETP.GT.U32.AND P1, PT, R0, 0xf, PT ;  /* 0x0000000f0000780c */ /* 0x000fca0003f24070 */
        /* <DEDUP_REMOVED lines=23> */
[----:B------:R-:W-:-:S05]  /*0420*/  ISETP.NE.AND P1, PT, R0, RZ, PT ;  /* 0x000000ff0000720c */ /* 0x000fca0003f25270 */
[----:B------:R-:W-:Y:S04]  /*0430*/  @!P0 LDS R7, [R6] ;  /* 0x0000000006078984 */ /* 0x000fe80000000800 */
[----:B------:R-:W0:Y:S02]  /*0440*/  @!P0 LDS R8, [R6+0x8] ;  /* 0x0000080006088984 */ /* 0x000e240000000800 */
[----:B0-----:R-:W-:Y:S02]  /*0450*/  @!P0 FMNMX.FTZ R13, R7, R8, !PT ;  /* 0x00000008070d8209 */ /* 0x001fe40007810000 */
[----:B------:R-:W0:Y:S03]  /*0460*/  LDC.64 R8, c[0x0][0x388] ;  /* 0x0000e200ff087b82 */ /* 0x000e260000000a00 */
[----:B------:R-:W-:Y:S05]  /*0470*/  @!P0 STS [R6], R13 ;  /* 0x0000000d06008388 */ /* 0x000fea0000000800 */
[----:B------:R-:W-:Y:S06]  /*0480*/  BAR.SYNC.DEFER_BLOCKING 0x0 ;  /* 0x0000000000007b1d */ /* 0x000fec0000010000 */
[----:B------:R-:W-:Y:S04]  /*0490*/  @!P1 LDS R7, [R6] ;  /* 0x0000000006079984 */ /* 0x000fe80000000800 */
[----:B------:R-:W1:Y:S02]  /*04a0*/  @!P1 LDS R10, [UR4+0x4] ;  /* 0x00000404ff0a9984 */ /* 0x000e640008000800 */
[----:B-1----:R-:W-:Y:S01]  /*04b0*/  @!P1 FMNMX.FTZ R11, R7, R10, !PT ;  /* 0x0000000a070b9209 */ /* 0x002fe20007810000 */
[----:B----4-:R-:W-:-:S04]  /*04c0*/  IMAD R7, R15, UR8, R2 ;  /* 0x000000080f077c24 */ /* 0x010fc8000f8e0202 */
[----:B------:R1:W-:Y:S01]  /*04d0*/  @!P1 STS [R6], R11 ;  /* 0x0000000b06009388 */ /* 0x0003e20000000800 */
[----:B0-----:R-:W-:Y:S01]  /*04e0*/  IMAD.WIDE.U32 R8, R7, 0x4, R8 ;  /* 0x0000000407087825 */ /* 0x001fe200078e0008 */
[----:B------:R-:W-:Y:S06]  /*04f0*/  BAR.SYNC.DEFER_BLOCKING 0x0 ;  /* 0x0000000000007b1d */ /* 0x000fec0000010000 */
[----:B------:R-:W-:Y:S05]  /*0500*/  @P1 BRA `(.L_x_9) ;  /* 0x0000000000301947 */ /* 0x000fea0003800000 */
[----:B------:R-:W0:Y:S01]  /*0510*/  LDS R2, [UR4] ;  /* 0x00000004ff027984 */ /* 0x000e220008000800 */
[----:B------:R-:W2:Y:S02]  /*0520*/  LDCU.64 UR8, c[0x0][0x398] ;  /* 0x00007300ff0877ac */ /* 0x000ea40008000a00 */
[----:B--2---:R-:W-:-:S04]  /*0530*/  UISETP.NE.U32.AND UP0, UPT, UR8, URZ, UPT ;  /* 0x000000ff0800728c */ /* 0x004fc8000bf05070 */
[----:B------:R-:W-:Y:S01]  /*0540*/  UISETP.NE.AND.EX UP0, UPT, UR9, URZ, UPT, UP0 ;  /* 0x000000ff0900728c */ /* 0x000fe2000bf05300 */
[----:B0-----:R-:W-:-:S08]  /*0550*/  FMUL.FTZ R2, R2, 0.0078740157186985015869 ;  /* 0x3c01020402027820 */ /* 0x001fd00000410000 */
[----:B------:R-:W-:Y:S05]  /*0560*/  BRA.U !UP0, `(.L_x_10) ;  /* 0x00000001080c7547 */ /* 0x000fea000b800000 */
[----:B-1----:R-:W0:Y:S02]  /*0570*/  LDC.64 R6, c[0x0][0x398] ;  /* 0x0000e600ff067b82 */ /* 0x002e240000000a00 */
[----:B0-----:R-:W2:Y:S02]  /*0580*/  LDG.E R7, desc[UR6][R6.64] ;  /* 0x0000000606077981 */ /* 0x001ea4000c1e1900 */
[----:B--2---:R-:W-:-:S07]  /*0590*/  FMNMX.FTZ R2, R2, R7, PT ;  /* 0x0000000702027209 */ /* 0x004fce0003810000 */
.L_x_10:
[----:B------:R-:W-:-:S05]  /*05a0*/  FMNMX.FTZ R7, R2, 1.1920928955078125e-07, !PT ;  /* 0x3400000002077809 */ /* 0x000fca0007810000 */
[----:B------:R0:W-:Y:S04]  /*05b0*/  STG.E desc[UR6][R8.64], R7 ;  /* 0x0000000708007986 */ /* 0x0001e8000c101906 */
[----:B------:R0:W-:Y:S02]  /*05c0*/  STS [UR4], R7 ;  /* 0x00000007ff007988 */ /* 0x0001e40008000804 */
.L_x_9:
[----:B------:R-:W-:Y:S05]  /*05d0*/  BSYNC.RECONVERGENT B0 ;  /* 0x0000000000007941 */ /* 0x000fea0003800200 */
.L_x_8:
[----:B------:R-:W-:Y:S01]  /*05e0*/  BAR.SYNC.DEFER_BLOCKING 0x0 ;  /* 0x0000000000007b1d */ /* 0x000fe20000010000 */
[----:B------:R-:W-:Y:S02]  /*05f0*/  IADD3 R0, P0, P1, R3, R5, R0 ;  /* 0x0000000503007210 */ /* 0x000fe4000791e000 */
[----:B------:R-:W-:-:S03]  /*0600*/  SHF.R.S32.HI R3, RZ, 0x1f, R3 ;  /* 0x0000001fff037819 */ /* 0x000fc60000011403 */
[----:B------:R-:W2:Y:S01]  /*0610*/  LDCU.64 UR8, c[0x0][0x380] ;  /* 0x00007000ff0877ac */ /* 0x000ea20008000a00 */
[----:B------:R-:W-:Y:S01]  /*0620*/  IADD3.X R3, PT, PT, R3, RZ, RZ, P0, P1 ;  /* 0x000000ff03037210 */ /* 0x000fe200007e24ff */
[----:B-1----:R-:W0:Y:S01]  /*0630*/  LDS R6, [UR4] ;  /* 0x00000004ff067984 */ /* 0x002e220008000800 */
[----:B--2---:R-:W-:-:S04]  /*0640*/  IADD3 R2, P0, PT, R0, UR8, RZ ;  /* 0x0000000800027c10 */ /* 0x004fc8000ff1e0ff */
[----:B------:R-:W-:Y:S01]  /*0650*/  IADD3.X R3, PT, PT, R3, UR9, RZ, P0, !PT ;  /* 0x0000000903037c10 */ /* 0x000fe200087fe4ff */
[----:B0-----:R-:W0:Y:S02]  /*0660*/  MUFU.RCP R7, R6 ;  /* 0x0000000600077308 */ /* 0x001e240000001000 */
[----:B0-----:R-:W-:-:S06]  /*0670*/  FMUL.FTZ R4, R4, R7 ;  /* 0x0000000704047220 */ /* 0x001fcc0000410000 */
[----:B------:R-:W0:Y:S02]  /*0680*/  F2I.S8.NTZ R5, R4 ;  /* 0x0000000400057305 */ /* 0x000e240000202100 */
[----:B0-----:R-:W-:Y:S01]  /*0690*/  STG.E.U8 desc[UR6][R2.64], R5 ;  /* 0x0000000502007986 */ /* 0x001fe2000c101106 */
[----:B------:R-:W-:Y:S05]  /*06a0*/  EXIT ;  /* 0x000000000000794d */ /* 0x000fea0003800000 */
.L_x_11:
        /* <DEDUP_REMOVED lines=13> */
.L_x_122:


//--------------------- .text._ZN4vllm35silu_and_mul_per_block_quant_kernelIN3c108BFloat16EaLb1ELi128EEEvPT0_PfPKT_PKfi --------------------------
	.section	.text._ZN4vllm35silu_and_mul_per_block_quant_kernelIN3c108BFloat16EaLb1ELi128EEEvPT0_PfPKT_PKfi,"ax",@progbits
	.align	128
        .global         _ZN4vllm35silu_and_mul_per_block_quant_kernelIN3c108BFloat16EaLb1ELi128EEEvPT0_PfPKT_PKfi
        .type           _ZN4vllm35silu_and_mul_per_block_quant_kernelIN3c108BFloat16EaLb1ELi128EEEvPT0_PfPKT_PKfi,@function
        .size           _ZN4vllm35silu_and_mul_per_block_quant_kernelIN3c108BFloat16EaLb1ELi128EEEvPT0_PfPKT_PKfi,(.L_x_123 - _ZN4vllm35silu_and_mul_per_block_quant_kernelIN3c108BFloat16EaLb1ELi128EEEvPT0_PfPKT_PKfi)
        .other          _ZN4vllm35silu_and_mul_per_block_quant_kernelIN3c108BFloat16EaLb1ELi128EEEvPT0_PfPKT_PKfi,@"STO_CUDA_ENTRY STV_DEFAULT"
_ZN4vllm35silu_and_mul_per_block_quant_kernelIN3c108BFloat16EaLb1ELi128EEEvPT0_PfPKT_PKfi:
.text._ZN4vllm35silu_and_mul_per_block_quant_kernelIN3c108BFloat16EaLb1ELi128EEEvPT0_PfPKT_PKfi:
        /* <DEDUP_REMOVED lines=76> */
[----:B----4-:R-:W-:-:S04]  /*04c0*/  IMAD R7, R2, R15, UR8 ;  /* 0x0000000802077e24 */ /* 0x010fc8000f8e020f */
        /* <DEDUP_REMOVED lines=13> */
.L_x_14:
[----:B------:R-:W-:-:S05]  /*05a0*/  FMNMX.FTZ R7, R2, 1.1920928955078125e-07, !PT ;  /* 0x3400000002077809 */ /* 0x000fca0007810000 */
[----:B------:R0:W-:Y:S04]  /*05b0*/  STG.E desc[UR6][R8.64], R7 ;  /* 0x0000000708007986 */ /* 0x0001e8000c101906 */
[----:B------:R0:W-:Y:S02]  /*05c0*/  STS [UR4], R7 ;  /* 0x00000007ff007988 */ /* 0x0001e40008000804 */
.L_x_13:
[----:B------:R-:W-:Y:S05]  /*05d0*/  BSYNC.RECONVERGENT B0 ;  /* 0x0000000000007941 */ /* 0x000fea0003800200 */
.L_x_12:
        /* <DEDUP_REMOVED lines=13> */
.L_x_15:
        /* <DEDUP_REMOVED lines=13> */
.L_x_123:


//--------------------- .text._ZN4vllm35silu_and_mul_per_block_quant_kernelIN3c108BFloat16ENS1_13Float8_e4m3fnELb0ELi64EEEvPT0_PfPKT_PKfi --------------------------
	.section	.text._ZN4vllm35silu_and_mul_per_block_quant_kernelIN3c108BFloat16ENS1_13Float8_e4m3fnELb0ELi64EEEvPT0_PfPKT_PKfi,"ax",@progbits
	.align	128
        .global         _ZN4vllm35silu_and_mul_per_block_quant_kernelIN3c108BFloat16ENS1_13Float8_e4m3fnELb0ELi64EEEvPT0_PfPKT_PKfi
        .type           _ZN4vllm35silu_and_mul_per_block_quant_kernelIN3c108BFloat16ENS1_13Float8_e4m3fnELb0ELi64EEEvPT0_PfPKT_PKfi,@function
        .size           _ZN4vllm35silu_and_mul_per_block_quant_kernelIN3c108BFloat16ENS1_13Float8_e4m3fnELb0ELi64EEEvPT0_PfPKT_PKfi,(.L_x_124 - _ZN4vllm35silu_and_mul_per_block_quant_kernelIN3c108BFloat16ENS1_13Float8_e4m3fnELb0ELi64EEEvPT0_PfPKT_PKfi)
        .other          _ZN4vllm35silu_and_mul_per_block_quant_kernelIN3c108BFloat16ENS1_13Float8_e4m3fnELb0ELi64EEEvPT0_PfPKT_PKfi,@"STO_CUDA_ENTRY STV_DEFAULT"
_ZN4vllm35silu_and_mul_per_block_quant_kernelIN3c108BFloat16ENS1_13Float8_e4m3fnELb0ELi64EEEvPT0_PfPKT_PKfi:
.text._ZN4vllm35silu_and_mul_per_block_quant_kernelIN3c108BFloat16ENS1_13Float8_e4m3fnELb0ELi64EEEvPT0_PfPKT_PKfi:
        /* <DEDUP_REMOVED lines=79> */
[----:B-1----:R-:W-:-:S08]  /*04f0*/  FMUL.FTZ R2, R2, 0.0022321429569274187088 ;  /* 0x3b12492502027820 */ /* 0x002fd00000410000 */
[----:B------:R-:W-:Y:S05]  /*0500*/  BRA.U !UP0, `(.L_x_18) ;  /* 0x00000001080c7547 */ /* 0x000fea000b800000 */
[----:B------:R-:W1:Y:S02]  /*0510*/  LDC.64 R8, c[0x0][0x398] ;  /* 0x0000e600ff087b82 */ /* 0x000e640000000a00 */
[----:B-1----:R-:W2:Y:S02]  /*0520*/  LDG.E R9, desc[UR6][R8.64] ;  /* 0x0000000608097981 */ /* 0x002ea4000c1e1900 */
[----:B--2---:R-:W-:-:S07]  /*0530*/  FMNMX.FTZ R2, R2, R9, PT ;  /* 0x0000000902027209 */ /* 0x004fce0003810000 */
.L_x_18:
[----:B------:R-:W-:-:S05]  /*0540*/  FMNMX.FTZ R9, R2, 4.3596542127488646656e-06, !PT ;  /* 0x3692492502097809 */ /* 0x000fca0007810000 */
[----:B------:R1:W-:Y:S04]  /*0550*/  STG.E desc[UR6][R6.64], R9 ;  /* 0x0000000906007986 */ /* 0x0003e8000c101906 */
[----:B------:R1:W-:Y:S02]  /*0560*/  STS [UR4], R9 ;  /* 0x00000009ff007988 */ /* 0x0003e40008000804 */
.L_x_17:
[----:B------:R-:W-:Y:S05]  /*0570*/  BSYNC.RECONVERGENT B0 ;  /* 0x0000000000007941 */ /* 0x000fea0003800200 */
.L_x_16:
[----:B------:R-:W-:Y:S06]  /*0580*/  BAR.SYNC.DEFER_BLOCKING 0x0 ;  /* 0x0000000000007b1d */ /* 0x000fec0000010000 */
[----:B------:R-:W-:Y:S01]  /*0590*/  BSSY.RECONVERGENT B0, `(.L_x_19) ;  /* 0x0000010000007945 */ /* 0x000fe20003800200 */
[----:B------:R-:W1:Y:S02]  /*05a0*/  LDS R2, [UR4] ;  /* 0x00000004ff027984 */ /* 0x000e640008000800 */
[----:B-1----:R-:W1:Y:S02]  /*05b0*/  MUFU.RCP R7, R2 ;  /* 0x0000000200077308 */ /* 0x002e640000001000 */
[----:B-1----:R-:W-:Y:S01]  /*05c0*/  FMUL.FTZ R4, R4, R7 ;  /* 0x0000000704047220 */ /* 0x002fe20000410000 */
[----:B------:R-:W-:-:S04]  /*05d0*/  IMAD.MOV.U32 R7, RZ, RZ, 0x7f ;  /* 0x0000007fff077424 */ /* 0x000fc800078e00ff */
[----:B------:R-:W-:-:S04]  /*05e0*/  FMNMX.FTZ R4, R4, 448, PT ;  /* 0x43e0000004047809 */ /* 0x000fc80003810000 */
[----:B------:R-:W-:-:S04]  /*05f0*/  FMNMX.FTZ R4, R4, -448, !PT ;  /* 0xc3e0000004047809 */ /* 0x000fc80007810000 */
[----:B------:R-:W-:-:S04]  /*0600*/  LOP3.LUT R6, R4, 0x7fffffff, RZ, 0xc0, !PT ;  /* 0x7fffffff04067812 */ /* 0x000fc800078ec0ff */
[----:B------:R-:W-:-:S13]  /*0610*/  ISETP.GT.U32.AND P0, PT, R6, 0x43efffff, PT ;  /* 0x43efffff0600780c */ /* 0x000fda0003f04070 */
[----:B------:R-:W-:Y:S05]  /*0620*/  @P0 BRA `(.L_x_20) ;  /* 0x0000000000180947 */ /* 0x000fea0003800000 */
[----:B------:R-:W-:-:S13]  /*0630*/  ISETP.GT.U32.AND P0, PT, R6, 0x3c7fffff, PT ;  /* 0x3c7fffff0600780c */ /* 0x000fda0003f04070 */
[----:B------:R-:W-:Y:S01]  /*0640*/  @P0 SHF.R.U32.HI R2, RZ, 0x14, R4 ;  /* 0x00000014ff020819 */ /* 0x000fe20000011604 */
[----:B------:R-:W-:-:S03]  /*0650*/  @!P0 FADD.FTZ R7, R6, 16384 ;  /* 0x4680000006078421 */ /* 0x000fc60000010000 */
[----:B------:R-:W-:-:S04]  /*0660*/  @P0 LOP3.LUT R9, R2, 0x1, RZ, 0xc0, !PT ;  /* 0x0000000102090812 */ /* 0x000fc800078ec0ff */
[----:B------:R-:W-:-:S04]  /*0670*/  @P0 IADD3 R9, PT, PT, R4, 0x407ffff, R9 ;  /* 0x0407ffff04090810 */ /* 0x000fc80007ffe009 */
[----:B------:R-:W-:-:S07]  /*0680*/  @P0 SHF.R.U32.HI R7, RZ, 0x14, R9 ;  /* 0x00000014ff070819 */ /* 0x000fce0000011609 */
.L_x_20:
[----:B------:R-:W-:Y:S05]  /*0690*/  BSYNC.RECONVERGENT B0 ;  /* 0x0000000000007941 */ /* 0x000fea0003800200 */
.L_x_19:
[----:B------:R-:W1:Y:S01]  /*06a0*/  LDCU.64 UR4, c[0x0][0x380] ;  /* 0x00007000ff0477ac */ /* 0x000e620008000a00 */
[----:B------:R-:W-:Y:S02]  /*06b0*/  IADD3 R0, P0, P1, R3, R5, R0 ;  /* 0x0000000503007210 */ /* 0x000fe4000791e000 */
[----:B------:R-:W-:Y:S02]  /*06c0*/  SHF.R.S32.HI R3, RZ, 0x1f, R3 ;  /* 0x0000001fff037819 */ /* 0x000fe40000011403 */
[----:B------:R-:W-:Y:S02]  /*06d0*/  SHF.R.U32.HI R4, RZ, 0x18, R4 ;  /* 0x00000018ff047819 */ /* 0x000fe40000011604 */
[----:B------:R-:W-:Y:S02]  /*06e0*/  IADD3.X R3, PT, PT, R3, RZ, RZ, P0, P1 ;  /* 0x000000ff03037210 */ /* 0x000fe400007e24ff */
[----:B------:R-:W-:Y:S02]  /*06f0*/  LOP3.LUT R7, R7, 0x80, R4, 0xf8, !PT ;  /* 0x0000008007077812 */ /* 0x000fe400078ef804 */
[----:B-1----:R-:W-:-:S04]  /*0700*/  IADD3 R2, P0, PT, R0, UR4, RZ ;  /* 0x0000000400027c10 */ /* 0x002fc8000ff1e0ff */
[----:B------:R-:W-:-:S05]  /*0710*/  IADD3.X R3, PT, PT, R3, UR5, RZ, P0, !PT ;  /* 0x0000000503037c10 */ /* 0x000fca00087fe4ff */
[----:B------:R-:W-:Y:S01]  /*0720*/  STG.E.U8 desc[UR6][R2.64], R7 ;  /* 0x0000000702007986 */ /* 0x000fe2000c101106 */
[----:B------:R-:W-:Y:S05]  /*0730*/  EXIT ;  /* 0x000000000000794d */ /* 0x000fea0003800000 */
.L_x_21:
        /* <DEDUP_REMOVED lines=12> */
.L_x_124:


//--------------------- .text._ZN4vllm35silu_and_mul_per_block_quant_kernelIN3c108BFloat16ENS1_13Float8_e4m3fnELb1ELi64EEEvPT0_PfPKT_PKfi --------------------------
	.section	.text._ZN4vllm35silu_and_mul_per_block_quant_kernelIN3c108BFloat16ENS1_13Float8_e4m3fnELb1ELi64EEEvPT0_PfPKT_PKfi,"ax",@progbits
	.align	128
        .global         _ZN4vllm35silu_and_mul_per_block_quant_kernelIN3c108BFloat16ENS1_13Float8_e4m3fnELb1ELi64EEEvPT0_PfPKT_PKfi
        .type           _ZN4vllm35silu_and_mul_per_block_quant_kernelIN3c108BFloat16ENS1_13Float8_e4m3fnELb1ELi64EEEvPT0_PfPKT_PKfi,@function
        .size           _ZN4vllm35silu_and_mul_per_block_quant_kernelIN3c108BFloat16ENS1_13Float8_e4m3fnELb1ELi64EEEvPT0_PfPKT_PKfi,(.L_x_125 - _ZN4vllm35silu_and_mul_per_block_quant_kernelIN3c108BFloat16ENS1_13Float8_e4m3fnELb1ELi64EEEvPT0_PfPKT_PKfi)
        .other          _ZN4vllm35silu_and_mul_per_block_quant_kernelIN3c108BFloat16ENS1_13Float8_e4m3fnELb1ELi64EEEvPT0_PfPKT_PKfi,@"STO_CUDA_ENTRY STV_DEFAULT"
_ZN4vllm35silu_and_mul_per_block_quant_kernelIN3c108BFloat16ENS1_13Float8_e4m3fnELb1ELi64EEEvPT0_PfPKT_PKfi:
.text._ZN4vllm35silu_and_mul_per_block_quant_kernelIN3c108BFloat16ENS1_13Float8_e4m3fnELb1ELi64EEEvPT0_PfPKT_PKfi:
        /* <DEDUP_REMOVED lines=84> */
.L_x_24:
[----:B------:R-:W-:-:S05]  /*0540*/  FMNMX.FTZ R9, R2, 4.3596542127488646656e-06, !PT ;  /* 0x3692492502097809 */ /* 0x000fca0007810000 */
[----:B------:R1:W-:Y:S04]  /*0550*/  STG.E desc[UR6][R6.64], R9 ;  /* 0x0000000906007986 */ /* 0x0003e8000c101906 */
[----:B------:R1:W-:Y:S02]  /*0560*/  STS [UR4], R9 ;  /* 0x00000009ff007988 */ /* 0x0003e40008000804 */
.L_x_23:
[----:B------:R-:W-:Y:S05]  /*0570*/  BSYNC.RECONVERGENT B0 ;  /* 0x0000000000007941 */ /* 0x000fea0003800200 */
.L_x_22:
        /* <DEDUP_REMOVED lines=17> */
.L_x_26:
[----:B------:R-:W-:Y:S05]  /*0690*/  BSYNC.RECONVERGENT B0 ;  /* 0x0000000000007941 */ /* 0x000fea0003800200 */
.L_x_25:
        /* <DEDUP_REMOVED lines=10> */
.L_x_27:
        /* <DEDUP_REMOVED lines=12> */
.L_x_125:


//--------------------- .text._ZN4vllm35silu_and_mul_per_block_quant_kernelIN3c108BFloat16ENS1_13Float8_e4m3fnELb0ELi128EEEvPT0_PfPKT_PKfi --------------------------
	.section	.text._ZN4vllm35silu_and_mul_per_block_quant_kernelIN3c108BFloat16ENS1_13Float8_e4m3fnELb0ELi128EEEvPT0_PfPKT_PKfi,"ax",@progbits
	.align	128
        .global         _ZN4vllm35silu_and_mul_per_block_quant_kernelIN3c108BFloat16ENS1_13Float8_e4m3fnELb0ELi128EEEvPT0_PfPKT_PKfi
        .type           _ZN4vllm35silu_and_mul_per_block_quant_kernelIN3c108BFloat16ENS1_13Float8_e4m3fnELb0ELi128EEEvPT0_PfPKT_PKfi,@function
        .size           _ZN4vllm35silu_and_mul_per_block_quant_kernelIN3c108BFloat16ENS1_13Float8_e4m3fnELb0ELi128EEEvPT0_PfPKT_PKfi,(.L_x_126 - _ZN4vllm35silu_and_mul_per_block_quant_kernelIN3c108BFloat16ENS1_13Float8_e4m3fnELb0ELi128EEEvPT0_PfPKT_PKfi)
        .other          _ZN4vllm35silu_and_mul_per_block_quant_kernelIN3c108BFloat16ENS1_13Float8_e4m3fnELb0ELi128EEEvPT0_PfPKT_PKfi,@"STO_CUDA_ENTRY STV_DEFAULT"
_ZN4vllm35silu_and_mul_per_block_quant_kernelIN3c108BFloat16ENS1_13Float8_e4m3fnELb0ELi128EEEvPT0_PfPKT_PKfi:
.text._ZN4vllm35silu_and_mul_per_block_quant_kernelIN3c108BFloat16ENS1_13Float8_e4m3fnELb0ELi128EEEvPT0_PfPKT_PKfi:
        /* <DEDUP_REMOVED lines=85> */
[----:B0-----:R-:W-:-:S08]  /*0550*/  FMUL.FTZ R2, R2, 0.0022321429569274187088 ;  /* 0x3b12492502027820 */ /* 0x001fd00000410000 */
[----:B------:R-:W-:Y:S05]  /*0560*/  BRA.U !UP0, `(.L_x_30) ;  /* 0x00000001080c7547 */ /* 0x000fea000b800000 */
[----:B-1----:R-:W0:Y:S02]  /*0570*/  LDC.64 R6, c[0x0][0x398] ;  /* 0x0000e600ff067b82 */ /* 0x002e240000000a00 */
[----:B0-----:R-:W2:Y:S02]  /*0580*/  LDG.E R7, desc[UR6][R6.64] ;  /* 0x0000000606077981 */ /* 0x001ea4000c1e1900 */
[----:B--2---:R-:W-:-:S07]  /*0590*/  FMNMX.FTZ R2, R2, R7, PT ;  /* 0x0000000702027209 */ /* 0x004fce0003810000 */
.L_x_30:
[----:B------:R-:W-:-:S05]  /*05a0*/  FMNMX.FTZ R7, R2, 4.3596542127488646656e-06, !PT ;  /* 0x3692492502077809 */ /* 0x000fca0007810000 */
[----:B------:R0:W-:Y:S04]  /*05b0*/  STG.E desc[UR6][R8.64], R7 ;  /* 0x0000000708007986 */ /* 0x0001e8000c101906 */
[----:B------:R0:W-:Y:S02]  /*05c0*/  STS [UR4], R7 ;  /* 0x00000007ff007988 */ /* 0x0001e40008000804 */
.L_x_29:
[----:B------:R-:W-:Y:S05]  /*05d0*/  BSYNC.RECONVERGENT B0 ;  /* 0x0000000000007941 */ /* 0x000fea0003800200 */
.L_x_28:
[----:B------:R-:W-:Y:S06]  /*05e0*/  BAR.SYNC.DEFER_BLOCKING 0x0 ;  /* 0x0000000000007b1d */ /* 0x000fec0000010000 */
[----:B------:R-:W-:Y:S01]  /*05f0*/  BSSY.RECONVERGENT B0, `(.L_x_31) ;  /* 0x0000010000007945 */ /* 0x000fe20003800200 */
[----:B------:R-:W0:Y:S02]  /*0600*/  LDS R2, [UR4] ;  /* 0x00000004ff027984 */ /* 0x000e240008000800 */
[----:B0-----:R-:W0:Y:S02]  /*0610*/  MUFU.RCP R7, R2 ;  /* 0x0000000200077308 */ /* 0x001e240000001000 */
[----:B0-----:R-:W-:Y:S01]  /*0620*/  FMUL.FTZ R4, R4, R7 ;  /* 0x0000000704047220 */ /* 0x001fe20000410000 */
[----:B------:R-:W-:-:S04]  /*0630*/  IMAD.MOV.U32 R7, RZ, RZ, 0x7f ;  /* 0x0000007fff077424 */ /* 0x000fc800078e00ff */
[----:B------:R-:W-:-:S04]  /*0640*/  FMNMX.FTZ R4, R4, 448, PT ;  /* 0x43e0000004047809 */ /* 0x000fc80003810000 */
[----:B------:R-:W-:-:S04]  /*0650*/  FMNMX.FTZ R4, R4, -448, !PT ;  /* 0xc3e0000004047809 */ /* 0x000fc80007810000 */
[----:B-1----:R-:W-:-:S04]  /*0660*/  LOP3.LUT R6, R4, 0x7fffffff, RZ, 0xc0, !PT ;  /* 0x7fffffff04067812 */ /* 0x002fc800078ec0ff */
        /* <DEDUP_REMOVED lines=8> */
.L_x_32:
[----:B------:R-:W-:Y:S05]  /*06f0*/  BSYNC.RECONVERGENT B0 ;  /* 0x0000000000007941 */ /* 0x000fea0003800200 */
.L_x_31:
[----:B------:R-:W0:Y:S01]  /*0700*/  LDCU.64 UR4, c[0x0][0x380] ;  /* 0x00007000ff0477ac */ /* 0x000e220008000a00 */
[----:B------:R-:W-:Y:S02]  /*0710*/  IADD3 R0, P0, P1, R3, R5, R0 ;  /* 0x0000000503007210 */ /* 0x000fe4000791e000 */
[----:B------:R-:W-:Y:S02]  /*0720*/  SHF.R.S32.HI R3, RZ, 0x1f, R3 ;  /* 0x0000001fff037819 */ /* 0x000fe40000011403 */
[----:B------:R-:W-:Y:S02]  /*0730*/  SHF.R.U32.HI R4, RZ, 0x18, R4 ;  /* 0x00000018ff047819 */ /* 0x000fe40000011604 */
[----:B------:R-:W-:Y:S02]  /*0740*/  IADD3.X R3, PT, PT, R3, RZ, RZ, P0, P1 ;  /* 0x000000ff03037210 */ /* 0x000fe400007e24ff */
[----:B------:R-:W-:Y:S02]  /*0750*/  LOP3.LUT R7, R7, 0x80, R4, 0xf8, !PT ;  /* 0x0000008007077812 */ /* 0x000fe400078ef804 */
[----:B0-----:R-:W-:-:S04]  /*0760*/  IADD3 R2, P0, PT, R0, UR4, RZ ;  /* 0x0000000400027c10 */ /* 0x001fc8000ff1e0ff */
[----:B------:R-:W-:-:S05]  /*0770*/  IADD3.X R3, PT, PT, R3, UR5, RZ, P0, !PT ;  /* 0x0000000503037c10 */ /* 0x000fca00087fe4ff */
[----:B------:R-:W-:Y:S01]  /*0780*/  STG.E.U8 desc[UR6][R2.64], R7 ;  /* 0x0000000702007986 */ /* 0x000fe2000c101106 */
[----:B------:R-:W-:Y:S05]  /*0790*/  EXIT ;  /* 0x000000000000794d */ /* 0x000fea0003800000 */
.L_x_33:
        /* <DEDUP_REMOVED lines=14> */
.L_x_126:


//--------------------- .text._ZN4vllm35silu_and_mul_per_block_quant_kernelIN3c108BFloat16ENS1_13Float8_e4m3fnELb1ELi128EEEvPT0_PfPKT_PKfi --------------------------
	.section	.text._ZN4vllm35silu_and_mul_per_block_quant_kernelIN3c108BFloat16ENS1_13Float8_e4m3fnELb1ELi128EEEvPT0_PfPKT_PKfi,"ax",@progbits
	.align	128
        .global         _ZN4vllm35silu_and_mul_per_block_quant_kernelIN3c108BFloat16ENS1_13Float8_e4m3fnELb1ELi128EEEvPT0_PfPKT_PKfi
        .type           _ZN4vllm35silu_and_mul_per_block_quant_kernelIN3c108BFloat16ENS1_13Float8_e4m3fnELb1ELi128EEEvPT0_PfPKT_PKfi,@function
        .size           _ZN4vllm35silu_and_mul_per_block_quant_kernelIN3c108BFloat16ENS1_13Float8_e4m3fnELb1ELi128EEEvPT0_PfPKT_PKfi,(.L_x_127 - _ZN4vllm35silu_and_mul_per_block_quant_kernelIN3c108BFloat16ENS1_13Float8_e4m3fnELb1ELi128EEEvPT0_PfPKT_PKfi)
        .other          _ZN4vllm35silu_and_mul_per_block_quant_kernelIN3c108BFloat16ENS1_13Float8_e4m3fnELb1ELi128EEEvPT0_PfPKT_PKfi,@"STO_CUDA_ENTRY STV_DEFAULT"
_ZN4vllm35silu_and_mul_per_block_quant_kernelIN3c108BFloat16ENS1_13Float8_e4m3fnELb1ELi128EEEvPT0_PfPKT_PKfi:
.text._ZN4vllm35silu_and_mul_per_block_quant_kernelIN3c108BFloat16ENS1_13Float8_e4m3fnELb1ELi128EEEvPT0_PfPKT_PKfi:
        /* <DEDUP_REMOVED lines=90> */
.L_x_36:
[----:B------:R-:W-:-:S05]  /*05a0*/  FMNMX.FTZ R7, R2, 4.3596542127488646656e-06, !PT ;  /* 0x3692492502077809 */ /* 0x000fca0007810000 */
[----:B------:R0:W-:Y:S04]  /*05b0*/  STG.E desc[UR6][R8.64], R7 ;  /* 0x0000000708007986 */ /* 0x0001e8000c101906 */
[----:B------:R0:W-:Y:S02]  /*05c0*/  STS [UR4], R7 ;  /* 0x00000007ff007988 */ /* 0x0001e40008000804 */
.L_x_35:
[----:B------:R-:W-:Y:S05]  /*05d0*/  BSYNC.RECONVERGENT B0 ;  /* 0x0000000000007941 */ /* 0x000fea0003800200 */
.L_x_34:
        /* <DEDUP_REMOVED lines=17> */
.L_x_38:
[----:B------:R-:W-:Y:S05]  /*06f0*/  BSYNC.RECONVERGENT B0 ;  /* 0x0000000000007941 */ /* 0x000fea0003800200 */
.L_x_37:
        /* <DEDUP_REMOVED lines=10> */
.L_x_39:
        /* <DEDUP_REMOVED lines=14> */
.L_x_127:


//--------------------- .text._ZN4vllm35silu_and_mul_per_block_quant_kernelIN3c104HalfEaLb0ELi64EEEvPT0_PfPKT_PKfi --------------------------
	.section	.text._ZN4vllm35silu_and_mul_per_block_quant_kernelIN3c104HalfEaLb0ELi64EEEvPT0_PfPKT_PKfi,"ax",@progbits
	.align	128
        .global         _ZN4vllm35silu_and_mul_per_block_quant_kernelIN3c104HalfEaLb0ELi64EEEvPT0_PfPKT_PKfi
        .type           _ZN4vllm35silu_and_mul_per_block_quant_kernelIN3c104HalfEaLb0ELi64EEEvPT0_PfPKT_PKfi,@function
        .size           _ZN4vllm35silu_and_mul_per_block_quant_kernelIN3c104HalfEaLb0ELi64EEEvPT0_PfPKT_PKfi,(.L_x_128 - _ZN4vllm35silu_and_mul_per_block_quant_kernelIN3c104HalfEaLb0ELi64EEEvPT0_PfPKT_PKfi)
        .other          _ZN4vllm35silu_and_mul_per_block_quant_kernelIN3c104HalfEaLb0ELi64EEEvPT0_PfPKT_PKfi,@"STO_CUDA_ENTRY STV_DEFAULT"
_ZN4vllm35silu_and_mul_per_block_quant_kernelIN3c104HalfEaLb0ELi64EEEvPT0_PfPKT_PKfi:
.text._ZN4vllm35silu_and_mul_per_block_quant_kernelIN3c104HalfEaLb0ELi64EEEvPT0_PfPKT_PKfi:
        /* <DEDUP_REMOVED lines=24> */
[----:B--2---:R-:W-:-:S05]  /*0180*/  HADD2.F32 R4, -RZ, R4.H0_H0 ;  /* 0x20000004ff047230 */ /* 0x004fca0000004100 */
[----:B------:R-:W-:Y:S01]  /*0190*/  FMUL.FTZ R11, R4, -1.4426950216293334961 ;  /* 0xbfb8aa3b040b7820 */ /* 0x000fe20000410000 */
[----:B---3--:R-:W-:-:S05]  /*01a0*/  HADD2.F32 R10, -RZ, R8.H0_H0 ;  /* 0x20000008ff0a7230 */ /* 0x008fca0000004100 */
        /* <DEDUP_REMOVED lines=57> */
.L_x_42:
[----:B------:R-:W-:-:S05]  /*0540*/  FMNMX.FTZ R9, R2, 1.1920928955078125e-07, !PT ;  /* 0x3400000002097809 */ /* 0x000fca0007810000 */
[----:B------:R1:W-:Y:S04]  /*0550*/  STG.E desc[UR6][R6.64], R9 ;  /* 0x0000000906007986 */ /* 0x0003e8000c101906 */
[----:B------:R1:W-:Y:S02]  /*0560*/  STS [UR4], R9 ;  /* 0x00000009ff007988 */ /* 0x0003e40008000804 */
.L_x_41:
[----:B------:R-:W-:Y:S05]  /*0570*/  BSYNC.RECONVERGENT B0 ;  /* 0x0000000000007941 */ /* 0x000fea0003800200 */
.L_x_40:
        /* <DEDUP_REMOVED lines=13> */
.L_x_43:
        /* <DEDUP_REMOVED lines=11> */
.L_x_128:


//--------------------- .text._ZN4vllm35silu_and_mul_per_block_quant_kernelIN3c104HalfEaLb1ELi64EEEvPT0_PfPKT_PKfi --------------------------
	.section	.text._ZN4vllm35silu_and_mul_per_block_quant_kernelIN3c104HalfEaLb1ELi64EEEvPT0_PfPKT_PKfi,"ax",@progbits
	.align	128
        .global         _ZN4vllm35silu_and_mul_per_block_quant_kernelIN3c104HalfEaLb1ELi64EEEvPT0_PfPKT_PKfi
        .type           _ZN4vllm35silu_and_mul_per_block_quant_kernelIN3c104HalfEaLb1ELi64EEEvPT0_PfPKT_PKfi,@function
        .size           _ZN4vllm35silu_and_mul_per_block_quant_kernelIN3c104HalfEaLb1ELi64EEEvPT0_PfPKT_PKfi,(.L_x_129 - _ZN4vllm35silu_and_mul_per_block_quant_kernelIN3c104HalfEaLb1ELi64EEEvPT0_PfPKT_PKfi)
        .other          _ZN4vllm35silu_and_mul_per_block_quant_kernelIN3c104HalfEaLb1ELi64EEEvPT0_PfPKT_PKfi,@"STO_CUDA_ENTRY STV_DEFAULT"
_ZN4vllm35silu_and_mul_per_block_quant_kernelIN3c104HalfEaLb1ELi64EEEvPT0_PfPKT_PKfi:
.text._ZN4vllm35silu_and_mul_per_block_quant_kernelIN3c104HalfEaLb1ELi64EEEvPT0_PfPKT_PKfi:
        /* <DEDUP_REMOVED lines=84> */
.L_x_46:
[----:B------:R-:W-:-:S05]  /*0540*/  FMNMX.FTZ R9, R2, 1.1920928955078125e-07, !PT ;  /* 0x3400000002097809 */ /* 0x000fca0007810000 */
[----:B------:R1:W-:Y:S04]  /*0550*/  STG.E desc[UR6][R6.64], R9 ;  /* 0x0000000906007986 */ /* 0x0003e8000c101906 */
[----:B------:R1:W-:Y:S02]  /*0560*/  STS [UR4], R9 ;  /* 0x00000009ff007988 */ /* 0x0003e40008000804 */
.L_x_45:
[----:B------:R-:W-:Y:S05]  /*0570*/  BSYNC.RECONVERGENT B0 ;  /* 0x0000000000007941 */ /* 0x000fea0003800200 */
.L_x_44:
        /* <DEDUP_REMOVED lines=13> */
.L_x_47:
        /* <DEDUP_REMOVED lines=11> */
.L_x_129:


//--------------------- .text._ZN4vllm35silu_and_mul_per_block_quant_kernelIN3c104HalfEaLb0ELi128EEEvPT0_PfPKT_PKfi --------------------------
	.section	.text._ZN4vllm35silu_and_mul_per_block_quant_kernelIN3c104HalfEaLb0ELi128EEEvPT0_PfPKT_PKfi,"ax",@progbits
	.align	128
        .global         _ZN4vllm35silu_and_mul_per_block_quant_kernelIN3c104HalfEaLb0ELi128EEEvPT0_PfPKT_PKfi
        .type           _ZN4vllm35silu_and_mul_per_block_quant_kernelIN3c104HalfEaLb0ELi128EEEvPT0_PfPKT_PKfi,@function
        .size           _ZN4vllm35silu_and_mul_per_block_quant_kernelIN3c104HalfEaLb0ELi128EEEvPT0_PfPKT_PKfi,(.L_x_130 - _ZN4vllm35silu_and_mul_per_block_quant_kernelIN3c104HalfEaLb0ELi128EEEvPT0_PfPKT_PKfi)
        .other          _ZN4vllm35silu_and_mul_per_block_quant_kernelIN3c104HalfEaLb0ELi128EEEvPT0_PfPKT_PKfi,@"STO_CUDA_ENTRY STV_DEFAULT"
_ZN4vllm35silu_and_mul_per_block_quant_kernelIN3c104HalfEaLb0ELi128EEEvPT0_PfPKT_PKfi:
.text._ZN4vllm35silu_and_mul_per_block_quant_kernelIN3c104HalfEaLb0ELi128EEEvPT0_PfPKT_PKfi:
        /* <DEDUP_REMOVED lines=26> */
[----:B--2---:R-:W-:-:S05]  /*01a0*/  HADD2.F32 R4, -RZ, R4.H0_H0 ;  /* 0x20000004ff047230 */ /* 0x004fca0000004100 */
[----:B------:R-:W-:Y:S01]  /*01b0*/  FMUL.FTZ R11, R4, -1.4426950216293334961 ;  /* 0xbfb8aa3b040b7820 */ /* 0x000fe20000410000 */
[----:B---3--:R-:W-:-:S05]  /*01c0*/  HADD2.F32 R10, -RZ, R8.H0_H0 ;  /* 0x20000008ff0a7230 */ /* 0x008fca0000004100 */
        /* <DEDUP_REMOVED lines=61> */
.L_x_50:
[----:B------:R-:W-:-:S05]  /*05a0*/  FMNMX.FTZ R7, R2, 1.1920928955078125e-07, !PT ;  /* 0x3400000002077809 */ /* 0x000fca0007810000 */
[----:B------:R0:W-:Y:S04]  /*05b0*/  STG.E desc[UR6][R8.64], R7 ;  /* 0x0000000708007986 */ /* 0x0001e8000c101906 */
[----:B------:R0:W-:Y:S02]  /*05c0*/  STS [UR4], R7 ;  /* 0x00000007ff007988 */ /* 0x0001e40008000804 */
.L_x_49:
[----:B------:R-:W-:Y:S05]  /*05d0*/  BSYNC.RECONVERGENT B0 ;  /* 0x0000000000007941 */ /* 0x000fea0003800200 */
.L_x_48:
        /* <DEDUP_REMOVED lines=13> */
.L_x_51:
        /* <DEDUP_REMOVED lines=13> */
.L_x_130:


//--------------------- .text._ZN4vllm35silu_and_mul_per_block_quant_kernelIN3c104HalfEaLb1ELi128EEEvPT0_PfPKT_PKfi --------------------------
	.section	.text._ZN4vllm35silu_and_mul_per_block_quant_kernelIN3c104HalfEaLb1ELi128EEEvPT0_PfPKT_PKfi,"ax",@progbits
	.align	128
        .global         _ZN4vllm35silu_and_mul_per_block_quant_kernelIN3c104HalfEaLb1ELi128EEEvPT0_PfPKT_PKfi
        .type           _ZN4vllm35silu_and_mul_per_block_quant_kernelIN3c104HalfEaLb1ELi128EEEvPT0_PfPKT_PKfi,@function
        .size           _ZN4vllm35silu_and_mul_per_block_quant_kernelIN3c104HalfEaLb1ELi128EEEvPT0_PfPKT_PKfi,(.L_x_131 - _ZN4vllm35silu_and_mul_per_block_quant_kernelIN3c104HalfEaLb1ELi128EEEvPT0_PfPKT_PKfi)
        .other          _ZN4vllm35silu_and_mul_per_block_quant_kernelIN3c104HalfEaLb1ELi128EEEvPT0_PfPKT_PKfi,@"STO_CUDA_ENTRY STV_DEFAULT"
_ZN4vllm35silu_and_mul_per_block_quant_kernelIN3c104HalfEaLb1ELi128EEEvPT0_PfPKT_PKfi:
.text._ZN4vllm35silu_and_mul_per_block_quant_kernelIN3c104HalfEaLb1ELi128EEEvPT0_PfPKT_PKfi:
        /* <DEDUP_REMOVED lines=90> */
.L_x_54:
[----:B------:R-:W-:-:S05]  /*05a0*/  FMNMX.FTZ R7, R2, 1.1920928955078125e-07, !PT ;  /* 0x3400000002077809 */ /* 0x000fca0007810000 */
[----:B------:R0:W-:Y:S04]  /*05b0*/  STG.E desc[UR6][R8.64], R7 ;  /* 0x0000000708007986 */ /* 0x0001e8000c101906 */
[----:B------:R0:W-:Y:S02]  /*05c0*/  STS [UR4], R7 ;  /* 0x00000007ff007988 */ /* 0x0001e40008000804 */
.L_x_53:
[----:B------:R-:W-:Y:S05]  /*05d0*/  BSYNC.RECONVERGENT B0 ;  /* 0x0000000000007941 */ /* 0x000fea0003800200 */
.L_x_52:
        /* <DEDUP_REMOVED lines=13> */
.L_x_55:
        /* <DEDUP_REMOVED lines=13> */
.L_x_131:


//--------------------- .text._ZN4vllm35silu_and_mul_per_block_quant_kernelIN3c104HalfENS1_13Float8_e4m3fnELb0ELi64EEEvPT0_PfPKT_PKfi --------------------------
	.section	.text._ZN4vllm35silu_and_mul_per_block_quant_kernelIN3c104HalfENS1_13Float8_e4m3fnELb0ELi64EEEvPT0_PfPKT_PKfi,"ax",@progbits
	.align	128
        .global         _ZN4vllm35silu_and_mul_per_block_quant_kernelIN3c104HalfENS1_13Float8_e4m3fnELb0ELi64EEEvPT0_PfPKT_PKfi
        .type           _ZN4vllm35silu_and_mul_per_block_quant_kernelIN3c104HalfENS1_13Float8_e4m3fnELb0ELi64EEEvPT0_PfPKT_PKfi,@function
        .size           _ZN4vllm35silu_and_mul_per_block_quant_kernelIN3c104HalfENS1_13Float8_e4m3fnELb0ELi64EEEvPT0_PfPKT_PKfi,(.L_x_132 - _ZN4vllm35silu_and_mul_per_block_quant_kernelIN3c104HalfENS1_13Float8_e4m3fnELb0ELi64EEEvPT0_PfPKT_PKfi)
        .other          _ZN4vllm35silu_and_mul_per_block_quant_kernelIN3c104HalfENS1_13Float8_e4m3fnELb0ELi64EEEvPT0_PfPKT_PKfi,@"STO_CUDA_ENTRY STV_DEFAULT"
_ZN4vllm35silu_and_mul_per_block_quant_kernelIN3c104HalfENS1_13Float8_e4m3fnELb0ELi64EEEvPT0_PfPKT_PKfi:
.text._ZN4vllm35silu_and_mul_per_block_quant_kernelIN3c104HalfENS1_13Float8_e4m3fnELb0ELi64EEEvPT0_PfPKT_PKfi:
        /* <DEDUP_REMOVED lines=84> */
.L_x_58:
[----:B------:R-:W-:-:S05]  /*0540*/  FMNMX.FTZ R9, R2, 4.3596542127488646656e-06, !PT ;  /* 0x3692492502097809 */ /* 0x000fca0007810000 */
[----:B------:R1:W-:Y:S04]  /*0550*/  STG.E desc[UR6][R6.64], R9 ;  /* 0x0000000906007986 */ /* 0x0003e8000c101906 */
[----:B------:R1:W-:Y:S02]  /*0560*/  STS [UR4], R9 ;  /* 0x00000009ff007988 */ /* 0x0003e40008000804 */
.L_x_57:
[----:B------:R-:W-:Y:S05]  /*0570*/  BSYNC.RECONVERGENT B0 ;  /* 0x0000000000007941 */ /* 0x000fea0003800200 */
.L_x_56:
        /* <DEDUP_REMOVED lines=17> */
.L_x_60:
[----:B------:R-:W-:Y:S05]  /*0690*/  BSYNC.RECONVERGENT B0 ;  /* 0x0000000000007941 */ /* 0x000fea0003800200 */
.L_x_59:
        /* <DEDUP_REMOVED lines=10> */
.L_x_61:
        /* <DEDUP_REMOVED lines=12> */
.L_x_132:


//--------------------- .text._ZN4vllm35silu_and_mul_per_block_quant_kernelIN3c104HalfENS1_13Float8_e4m3fnELb1ELi64EEEvPT0_PfPKT_PKfi --------------------------
	.section	.text._ZN4vllm35silu_and_mul_per_block_quant_kernelIN3c104HalfENS1_13Float8_e4m3fnELb1ELi64EEEvPT0_PfPKT_PKfi,"ax",@progbits
	.align	128
        .global         _ZN4vllm35silu_and_mul_per_block_quant_kernelIN3c104HalfENS1_13Float8_e4m3fnELb1ELi64EEEvPT0_PfPKT_PKfi
        .type           _ZN4vllm35silu_and_mul_per_block_quant_kernelIN3c104HalfENS1_13Float8_e4m3fnELb1ELi64EEEvPT0_PfPKT_PKfi,@function
        .size           _ZN4vllm35silu_and_mul_per_block_quant_kernelIN3c104HalfENS1_13Float8_e4m3fnELb1ELi64EEEvPT0_PfPKT_PKfi,(.L_x_133 - _ZN4vllm35silu_and_mul_per_block_quant_kernelIN3c104HalfENS1_13Float8_e4m3fnELb1ELi64EEEvPT0_PfPKT_PKfi)
        .other          _ZN4vllm35silu_and_mul_per_block_quant_kernelIN3c104HalfENS1_13Float8_e4m3fnELb1ELi64EEEvPT0_PfPKT_PKfi,@"STO_CUDA_ENTRY STV_DEFAULT"
_ZN4vllm35silu_and_mul_per_block_quant_kernelIN3c104HalfENS1_13Float8_e4m3fnELb1ELi64EEEvPT0_PfPKT_PKfi:
.text._ZN4vllm35silu_and_mul_per_block_quant_kernelIN3c104HalfENS1_13Float8_e4m3fnELb1ELi64EEEvPT0_PfPKT_PKfi:
        /* <DEDUP_REMOVED lines=84> */
.L_x_64:
[----:B------:R-:W-:-:S05]  /*0540*/  FMNMX.FTZ R9, R2, 4.3596542127488646656e-06, !PT ;  /* 0x3692492502097809 */ /* 0x000fca0007810000 */
[----:B------:R1:W-:Y:S04]  /*0550*/  STG.E desc[UR6][R6.64], R9 ;  /* 0x0000000906007986 */ /* 0x0003e8000c101906 */
[----:B------:R1:W-:Y:S02]  /*0560*/  STS [UR4], R9 ;  /* 0x00000009ff007988 */ /* 0x0003e40008000804 */
.L_x_63:
[----:B------:R-:W-:Y:S05]  /*0570*/  BSYNC.RECONVERGENT B0 ;  /* 0x0000000000007941 */ /* 0x000fea0003800200 */
.L_x_62:
        /* <DEDUP_REMOVED lines=17> */
.L_x_66:
[----:B------:R-:W-:Y:S05]  /*0690*/  BSYNC.RECONVERGENT B0 ;  /* 0x0000000000007941 */ /* 0x000fea0003800200 */
.L_x_65:
        /* <DEDUP_REMOVED lines=10> */
.L_x_67:
        /* <DEDUP_REMOVED lines=12> */
.L_x_133:


//--------------------- .text._ZN4vllm35silu_and_mul_per_block_quant_kernelIN3c104HalfENS1_13Float8_e4m3fnELb0ELi128EEEvPT0_PfPKT_PKfi --------------------------
	.section	.text._ZN4vllm35silu_and_mul_per_block_quant_kernelIN3c104HalfENS1_13Float8_e4m3fnELb0ELi128EEEvPT0_PfPKT_PKfi,"ax",@progbits
	.align	128
        .global         _ZN4vllm35silu_and_mul_per_block_quant_kernelIN3c104HalfENS1_13Float8_e4m3fnELb0ELi128EEEvPT0_PfPKT_PKfi
        .type           _ZN4vllm35silu_and_mul_per_block_quant_kernelIN3c104HalfENS1_13Float8_e4m3fnELb0ELi128EEEvPT0_PfPKT_PKfi,@function
        .size           _ZN4vllm35silu_and_mul_per_block_quant_kernelIN3c104HalfENS1_13Float8_e4m3fnELb0ELi128EEEvPT0_PfPKT_PKfi,(.L_x_134 - _ZN4vllm35silu_and_mul_per_block_quant_kernelIN3c104HalfENS1_13Float8_e4m3fnELb0ELi128EEEvPT0_PfPKT_PKfi)
        .other          _ZN4vllm35silu_and_mul_per_block_quant_kernelIN3c104HalfENS1_13Float8_e4m3fnELb0ELi128EEEvPT0_PfPKT_PKfi,@"STO_CUDA_ENTRY STV_DEFAULT"
_ZN4vllm35silu_and_mul_per_block_quant_kernelIN3c104HalfENS1_13Float8_e4m3fnELb0ELi128EEEvPT0_PfPKT_PKfi:
.text._ZN4vllm35silu_and_mul_per_block_quant_kernelIN3c104HalfENS1_13Float8_e4m3fnELb0ELi128EEEvPT0_PfPKT_PKfi:
        /* <DEDUP_REMOVED lines=90> */
.L_x_70:
[----:B------:R-:W-:-:S05]  /*05a0*/  FMNMX.FTZ R7, R2, 4.3596542127488646656e-06, !PT ;  /* 0x3692492502077809 */ /* 0x000fca0007810000 */
[----:B------:R0:W-:Y:S04]  /*05b0*/  STG.E desc[UR6][R8.64], R7 ;  /* 0x0000000708007986 */ /* 0x0001e8000c101906 */
[----:B------:R0:W-:Y:S02]  /*05c0*/  STS [UR4], R7 ;  /* 0x00000007ff007988 */ /* 0x0001e40008000804 */
.L_x_69:
[----:B------:R-:W-:Y:S05]  /*05d0*/  BSYNC.RECONVERGENT B0 ;  /* 0x0000000000007941 */ /* 0x000fea0003800200 */
.L_x_68:
        /* <DEDUP_REMOVED lines=17> */
.L_x_72:
[----:B------:R-:W-:Y:S05]  /*06f0*/  BSYNC.RECONVERGENT B0 ;  /* 0x0000000000007941 */ /* 0x000fea0003800200 */
.L_x_71:
        /* <DEDUP_REMOVED lines=10> */
.L_x_73:
        /* <DEDUP_REMOVED lines=14> */
.L_x_134:


//--------------------- .text._ZN4vllm35silu_and_mul_per_block_quant_kernelIN3c104HalfENS1_13Float8_e4m3fnELb1ELi128EEEvPT0_PfPKT_PKfi --------------------------
	.section	.text._ZN4vllm35silu_and_mul_per_block_quant_kernelIN3c104HalfENS1_13Float8_e4m3fnELb1ELi128EEEvPT0_PfPKT_PKfi,"ax",@progbits
	.align	128
        .global         _ZN4vllm35silu_and_mul_per_block_quant_kernelIN3c104HalfENS1_13Float8_e4m3fnELb1ELi128EEEvPT0_PfPKT_PKfi
        .type           _ZN4vllm35silu_and_mul_per_block_quant_kernelIN3c104HalfENS1_13Float8_e4m3fnELb1ELi128EEEvPT0_PfPKT_PKfi,@function
        .size           _ZN4vllm35silu_and_mul_per_block_quant_kernelIN3c104HalfENS1_13Float8_e4m3fnELb1ELi128EEEvPT0_PfPKT_PKfi,(.L_x_135 - _ZN4vllm35silu_and_mul_per_block_quant_kernelIN3c104HalfENS1_13Float8_e4m3fnELb1ELi128EEEvPT0_PfPKT_PKfi)
        .other          _ZN4vllm35silu_and_mul_per_block_quant_kernelIN3c104HalfENS1_13Float8_e4m3fnELb1ELi128EEEvPT0_PfPKT_PKfi,@"STO_CUDA_ENTRY STV_DEFAULT"
_ZN4vllm35silu_and_mul_per_block_quant_kernelIN3c104HalfENS1_13Float8_e4m3fnELb1ELi128EEEvPT0_PfPKT_PKfi:
.text._ZN4vllm35silu_and_mul_per_block_quant_kernelIN3c104HalfENS1_13Float8_e4m3fnELb1ELi128EEEvPT0_PfPKT_PKfi:
        /* <DEDUP_REMOVED lines=90> */
.L_x_76:
[----:B------:R-:W-:-:S05]  /*05a0*/  FMNMX.FTZ R7, R2, 4.3596542127488646656e-06, !PT ;  /* 0x3692492502077809 */ /* 0x000fca0007810000 */
[----:B------:R0:W-:Y:S04]  /*05b0*/  STG.E desc[UR6][R8.64], R7 ;  /* 0x0000000708007986 */ /* 0x0001e8000c101906 */
[----:B------:R0:W-:Y:S02]  /*05c0*/  STS [UR4], R7 ;  /* 0x00000007ff007988 */ /* 0x0001e40008000804 */
.L_x_75:
[----:B------:R-:W-:Y:S05]  /*05d0*/  BSYNC.RECONVERGENT B0 ;  /* 0x0000000000007941 */ /* 0x000fea0003800200 */
.L_x_74:
        /* <DEDUP_REMOVED lines=17> */
.L_x_78:
[----:B------:R-:W-:Y:S05]  /*06f0*/  BSYNC.RECONVERGENT B0 ;  /* 0x0000000000007941 */ /* 0x000fea0003800200 */
.L_x_77:
        /* <DEDUP_REMOVED lines=10> */
.L_x_79:
        /* <DEDUP_REMOVED lines=14> */
.L_x_135:


//--------------------- .text._ZN4vllm35silu_and_mul_per_block_quant_kernelIfaLb0ELi64EEEvPT0_PfPKT_PKfi --------------------------
	.section	.text._ZN4vllm35silu_and_mul_per_block_quant_kernelIfaLb0ELi64EEEvPT0_PfPKT_PKfi,"ax",@progbits
	.align	128
        .global         _ZN4vllm35silu_and_mul_per_block_quant_kernelIfaLb0ELi64EEEvPT0_PfPKT_PKfi
        .type           _ZN4vllm35silu_and_mul_per_block_quant_kernelIfaLb0ELi64EEEvPT0_PfPKT_PKfi,@function
        .size           _ZN4vllm35silu_and_mul_per_block_quant_kernelIfaLb0ELi64EEEvPT0_PfPKT_PKfi,(.L_x_136 - _ZN4vllm35silu_and_mul_per_block_quant_kernelIfaLb0ELi64EEEvPT0_PfPKT_PKfi)
        .other          _ZN4vllm35silu_and_mul_per_block_quant_kernelIfaLb0ELi64EEEvPT0_PfPKT_PKfi,@"STO_CUDA_ENTRY STV_DEFAULT"
_ZN4vllm35silu_and_mul_per_block_quant_kernelIfaLb0ELi64EEEvPT0_PfPKT_PKfi:
.text._ZN4vllm35silu_and_mul_per_block_quant_kernelIfaLb0ELi64EEEvPT0_PfPKT_PKfi:
        /* <DEDUP_REMOVED lines=15> */
[----:B----4-:R-:W2:Y:S01]  /*00f0*/  LDG.E.CONSTANT R4, desc[UR6][R6.64] ;  /* 0x0000000606047981 */ /* 0x010ea2000c1e9900 */
[----:B------:R-:W-:-:S06]  /*0100*/  IMAD.WIDE R8, R9, 0x4, R6 ;  /* 0x0000000409087825 */ /* 0x000fcc00078e0206 */
[----:B------:R-:W3:Y:S01]  /*0110*/  LDG.E.CONSTANT R8, desc[UR6][R8.64] ;  /* 0x0000000608087981 */ /* 0x000ee2000c1e9900 */
[----:B------:R-:W0:Y:S01]  /*0120*/  S2UR UR5, SR_CgaCtaId ;  /* 0x00000000000579c3 */ /* 0x000e220000008800 */
[----:B------:R-:W-:Y:S01]  /*0130*/  UMOV UR4, 0x400 ;  /* 0x0000040000047882 */ /* 0x000fe20000000000 */
[C---:B------:R-:W-:Y:S01]  /*0140*/  ISETP.GT.U32.AND P0, PT, R0.reuse, 0x1f, PT ;  /* 0x0000001f0000780c */ /* 0x040fe20003f04070 */
[----:B------:R-:W-:Y:S01]  /*0150*/  BSSY.RECONVERGENT B0, `(.L_x_80) ;  /* 0x0000040000007945 */ /* 0x000fe20003800200 */
[----:B------:R-:W-:Y:S01]  /*0160*/  ISETP.GT.U32.AND P1, PT, R0, 0xf, PT ;  /* 0x0000000f0000780c */ /* 0x000fe20003f24070 */
[----:B0-----:R-:W-:Y:S01]  /*0170*/  ULEA UR4, UR5, UR4, 0x18 ;  /* 0x0000000405047291 */ /* 0x001fe2000f8ec0ff */
[----:B--2---:R-:W-:-:S06]  /*0180*/  FMUL.FTZ R10, R4, -1.4426950216293334961 ;  /* 0xbfb8aa3b040a7820 */ /* 0x004fcc0000410000 */
[----:B------:R-:W0:Y:S02]  /*0190*/  MUFU.EX2 R10, R10 ;  /* 0x0000000a000a7308 */ /* 0x000e240000000800 */
[----:B0-----:R-:W-:-:S06]  /*01a0*/  FADD.FTZ R11, R10, 1 ;  /* 0x3f8000000a0b7421 */ /* 0x001fcc0000010000 */
[----:B------:R-:W0:Y:S02]  /*01b0*/  MUFU.RCP R11, R11 ;  /* 0x0000000b000b7308 */ /* 0x000e240000001000 */
[----:B0-----:R-:W-:Y:S02]  /*01c0*/  FMUL.FTZ R13, R4, R11 ;  /* 0x0000000b040d7220 */ /* 0x001fe40000410000 */
[----:B------:R-:W0:Y:S02]  /*01d0*/  LDC R11, c[0x0][0x374] ;  /* 0x0000dd00ff0b7b82 */ /* 0x000e240000000800 */
[----:B---3--:R-:W-:Y:S01]  /*01e0*/  FMUL.FTZ R4, R8, R13 ;  /* 0x0000000d08047220 */ /* 0x008fe20000410000 */
        /* <DEDUP_REMOVED lines=51> */
.L_x_82:
[----:B------:R-:W-:-:S05]  /*0520*/  FMNMX.FTZ R9, R2, 1.1920928955078125e-07, !PT ;  /* 0x3400000002097809 */ /* 0x000fca0007810000 */
[----:B------:R1:W-:Y:S04]  /*0530*/  STG.E desc[UR6][R6.64], R9 ;  /* 0x0000000906007986 */ /* 0x0003e8000c101906 */
[----:B------:R1:W-:Y:S02]  /*0540*/  STS [UR4], R9 ;  /* 0x00000009ff007988 */ /* 0x0003e40008000804 */
.L_x_81:
[----:B------:R-:W-:Y:S05]  /*0550*/  BSYNC.RECONVERGENT B0 ;  /* 0x0000000000007941 */ /* 0x000fea0003800200 */
.L_x_80:
        /* <DEDUP_REMOVED lines=13> */
.L_x_83:
        /* <DEDUP_REMOVED lines=13> */
.L_x_136:


//--------------------- .text._ZN4vllm35silu_and_mul_per_block_quant_kernelIfaLb1ELi64EEEvPT0_PfPKT_PKfi --------------------------
	.section	.text._ZN4vllm35silu_and_mul_per_block_quant_kernelIfaLb1ELi64EEEvPT0_PfPKT_PKfi,"ax",@progbits
	.align	128
        .global         _ZN4vllm35silu_and_mul_per_block_quant_kernelIfaLb1ELi64EEEvPT0_PfPKT_PKfi
        .type           _ZN4vllm35silu_and_mul_per_block_quant_kernelIfaLb1ELi64EEEvPT0_PfPKT_PKfi,@function
        .size           _ZN4vllm35silu_and_mul_per_block_quant_kernelIfaLb1ELi64EEEvPT0_PfPKT_PKfi,(.L_x_137 - _ZN4vllm35silu_and_mul_per_block_quant_kernelIfaLb1ELi64EEEvPT0_PfPKT_PKfi)
        .other          _ZN4vllm35silu_and_mul_per_block_quant_kernelIfaLb1ELi64EEEvPT0_PfPKT_PKfi,@"STO_CUDA_ENTRY STV_DEFAULT"
_ZN4vllm35silu_and_mul_per_block_quant_kernelIfaLb1ELi64EEEvPT0_PfPKT_PKfi:
.text._ZN4vllm35silu_and_mul_per_block_quant_kernelIfaLb1ELi64EEEvPT0_PfPKT_PKfi:
        /* <DEDUP_REMOVED lines=82> */
.L_x_86:
[----:B------:R-:W-:-:S05]  /*0520*/  FMNMX.FTZ R9, R2, 1.1920928955078125e-07, !PT ;  /* 0x3400000002097809 */ /* 0x000fca0007810000 */
[----:B------:R1:W-:Y:S04]  /*0530*/  STG.E desc[UR6][R6.64], R9 ;  /* 0x0000000906007986 */ /* 0x0003e8000c101906 */
[----:B------:R1:W-:Y:S02]  /*0540*/  STS [UR4], R9 ;  /* 0x00000009ff007988 */ /* 0x0003e40008000804 */
.L_x_85:
[----:B------:R-:W-:Y:S05]  /*0550*/  BSYNC.RECONVERGENT B0 ;  /* 0x0000000000007941 */ /* 0x000fea0003800200 */
.L_x_84:
        /* <DEDUP_REMOVED lines=13> */
.L_x_87:
        /* <DEDUP_REMOVED lines=13> */
.L_x_137:


//--------------------- .text._ZN4vllm35silu_and_mul_per_block_quant_kernelIfaLb0ELi128EEEvPT0_PfPKT_PKfi --------------------------
	.section	.text._ZN4vllm35silu_and_mul_per_block_quant_kernelIfaLb0ELi128EEEvPT0_PfPKT_PKfi,"ax",@progbits
	.align	128
        .global         _ZN4vllm35silu_and_mul_per_block_quant_kernelIfaLb0ELi128EEEvPT0_PfPKT_PKfi
        .type           _ZN4vllm35silu_and_mul_per_block_quant_kernelIfaLb0ELi128EEEvPT0_PfPKT_PKfi,@function
        .size           _ZN4vllm35silu_and_mul_per_block_quant_kernelIfaLb0ELi128EEEvPT0_PfPKT_PKfi,(.L_x_138 - _ZN4vllm35silu_and_mul_per_block_quant_kernelIfaLb0ELi128EEEvPT0_PfPKT_PKfi)
        .other          _ZN4vllm35silu_and_mul_per_block_quant_kernelIfaLb0ELi128EEEvPT0_PfPKT_PKfi,@"STO_CUDA_ENTRY STV_DEFAULT"
_ZN4vllm35silu_and_mul_per_block_quant_kernelIfaLb0ELi128EEEvPT0_PfPKT_PKfi:
.text._ZN4vllm35silu_and_mul_per_block_quant_kernelIfaLb0ELi128EEEvPT0_PfPKT_PKfi:
        /* <DEDUP_REMOVED lines=15> */
[----:B----4-:R0:W2:Y:S01]  /*00f0*/  LDG.E.CONSTANT R4, desc[UR6][R6.64] ;  /* 0x0000000606047981 */ /* 0x0100a2000c1e9900 */
[----:B------:R-:W-:-:S06]  /*0100*/  IMAD.WIDE R8, R9, 0x4, R6 ;  /* 0x0000000409087825 */ /* 0x000fcc00078e0206 */
[----:B------:R-:W3:Y:S01]  /*0110*/  LDG.E.CONSTANT R8, desc[UR6][R8.64] ;  /* 0x0000000608087981 */ /* 0x000ee2000c1e9900 */
        /* <DEDUP_REMOVED lines=8> */
[----:B--2---:R-:W-:-:S06]  /*01a0*/  FMUL.FTZ R10, R4, -1.4426950216293334961 ;  /* 0xbfb8aa3b040a7820 */ /* 0x004fcc0000410000 */
[----:B------:R-:W0:Y:S02]  /*01b0*/  MUFU.EX2 R10, R10 ;  /* 0x0000000a000a7308 */ /* 0x000e240000000800 */
[----:B0-----:R-:W-:-:S06]  /*01c0*/  FADD.FTZ R11, R10, 1 ;  /* 0x3f8000000a0b7421 */ /* 0x001fcc0000010000 */
[----:B------:R-:W0:Y:S02]  /*01d0*/  MUFU.RCP R11, R11 ;  /* 0x0000000b000b7308 */ /* 0x000e240000001000 */
[----:B0-----:R-:W-:-:S04]  /*01e0*/  FMUL.FTZ R13, R4, R11 ;  /* 0x0000000b040d7220 */ /* 0x001fc80000410000 */
[----:B---3--:R-:W-:-:S04]  /*01f0*/  FMUL.FTZ R4, R8, R13 ;  /* 0x0000000d08047220 */ /* 0x008fc80000410000 */
        /* <DEDUP_REMOVED lines=56> */
.L_x_90:
[----:B------:R-:W-:-:S05]  /*0580*/  FMNMX.FTZ R7, R2, 1.1920928955078125e-07, !PT ;  /* 0x3400000002077809 */ /* 0x000fca0007810000 */
[----:B------:R0:W-:Y:S04]  /*0590*/  STG.E desc[UR6][R8.64], R7 ;  /* 0x0000000708007986 */ /* 0x0001e8000c101906 */
[----:B------:R0:W-:Y:S02]  /*05a0*/  STS [UR4], R7 ;  /* 0x00000007ff007988 */ /* 0x0001e40008000804 */
.L_x_89:
[----:B------:R-:W-:Y:S05]  /*05b0*/  BSYNC.RECONVERGENT B0 ;  /* 0x0000000000007941 */ /* 0x000fea0003800200 */
.L_x_88:
        /* <DEDUP_REMOVED lines=13> */
.L_x_91:
        /* <DEDUP_REMOVED lines=15> */
.L_x_138:


//--------------------- .text._ZN4vllm35silu_and_mul_per_block_quant_kernelIfaLb1ELi128EEEvPT0_PfPKT_PKfi --------------------------
	.section	.text._ZN4vllm35silu_and_mul_per_block_quant_kernelIfaLb1ELi128EEEvPT0_PfPKT_PKfi,"ax",@progbits
	.align	128
        .global         _ZN4vllm35silu_and_mul_per_block_quant_kernelIfaLb1ELi128EEEvPT0_PfPKT_PKfi
        .type           _ZN4vllm35silu_and_mul_per_block_quant_kernelIfaLb1ELi128EEEvPT0_PfPKT_PKfi,@function
        .size           _ZN4vllm35silu_and_mul_per_block_quant_kernelIfaLb1ELi128EEEvPT0_PfPKT_PKfi,(.L_x_139 - _ZN4vllm35silu_and_mul_per_block_quant_kernelIfaLb1ELi128EEEvPT0_PfPKT_PKfi)
        .other          _ZN4vllm35silu_and_mul_per_block_quant_kernelIfaLb1ELi128EEEvPT0_PfPKT_PKfi,@"STO_CUDA_ENTRY STV_DEFAULT"
_ZN4vllm35silu_and_mul_per_block_quant_kernelIfaLb1ELi128EEEvPT0_PfPKT_PKfi:
.text._ZN4vllm35silu_and_mul_per_block_quant_kernelIfaLb1ELi128EEEvPT0_PfPKT_PKfi:
        /* <DEDUP_REMOVED lines=88> */
.L_x_94:
[----:B------:R-:W-:-:S05]  /*0580*/  FMNMX.FTZ R7, R2, 1.1920928955078125e-07, !PT ;  /* 0x3400000002077809 */ /* 0x000fca0007810000 */
[----:B------:R0:W-:Y:S04]  /*0590*/  STG.E desc[UR6][R8.64], R7 ;  /* 0x0000000708007986 */ /* 0x0001e8000c101906 */
[----:B------:R0:W-:Y:S02]  /*05a0*/  STS [UR4], R7 ;  /* 0x00000007ff007988 */ /* 0x0001e40008000804 */
.L_x_93:
[----:B------:R-:W-:Y:S05]  /*05b0*/  BSYNC.RECONVERGENT B0 ;  /* 0x0000000000007941 */ /* 0x000fea0003800200 */
.L_x_92:
        /* <DEDUP_REMOVED lines=13> */
.L_x_95:
        /* <DEDUP_REMOVED lines=15> */
.L_x_139:


//--------------------- .text._ZN4vllm35silu_and_mul_per_block_quant_kernelIfN3c1013Float8_e4m3fnELb0ELi64EEEvPT0_PfPKT_PKfi --------------------------
	.section	.text._ZN4vllm35silu_and_mul_per_block_quant_kernelIfN3c1013Float8_e4m3fnELb0ELi64EEEvPT0_PfPKT_PKfi,"ax",@progbits
	.align	128
        .global         _ZN4vllm35silu_and_mul_per_block_quant_kernelIfN3c1013Float8_e4m3fnELb0ELi64EEEvPT0_PfPKT_PKfi
        .type           _ZN4vllm35silu_and_mul_per_block_quant_kernelIfN3c1013Float8_e4m3fnELb0ELi64EEEvPT0_PfPKT_PKfi,@function
        .size           _ZN4vllm35silu_and_mul_per_block_quant_kernelIfN3c1013Float8_e4m3fnELb0ELi64EEEvPT0_PfPKT_PKfi,(.L_x_140 - _ZN4vllm35silu_and_mul_per_block_quant_kernelIfN3c1013Float8_e4m3fnELb0ELi64EEEvPT0_PfPKT_PKfi)
        .other          _ZN4vllm35silu_and_mul_per_block_quant_kernelIfN3c1013Float8_e4m3fnELb0ELi64EEEvPT0_PfPKT_PKfi,@"STO_CUDA_ENTRY STV_DEFAULT"
_ZN4vllm35silu_and_mul_per_block_quant_kernelIfN3c1013Float8_e4m3fnELb0ELi64EEEvPT0_PfPKT_PKfi:
.text._ZN4vllm35silu_and_mul_per_block_quant_kernelIfN3c1013Float8_e4m3fnELb0ELi64EEEvPT0_PfPKT_PKfi:
        /* <DEDUP_REMOVED lines=82> */
.L_x_98:
[----:B------:R-:W-:-:S05]  /*0520*/  FMNMX.FTZ R9, R2, 4.3596542127488646656e-06, !PT ;  /* 0x3692492502097809 */ /* 0x000fca0007810000 */
[----:B------:R1:W-:Y:S04]  /*0530*/  STG.E desc[UR6][R6.64], R9 ;  /* 0x0000000906007986 */ /* 0x0003e8000c101906 */
[----:B------:R1:W-:Y:S02]  /*0540*/  STS [UR4], R9 ;  /* 0x00000009ff007988 */ /* 0x0003e40008000804 */
.L_x_97:
[----:B------:R-:W-:Y:S05]  /*0550*/  BSYNC.RECONVERGENT B0 ;  /* 0x0000000000007941 */ /* 0x000fea0003800200 */
.L_x_96:
        /* <DEDUP_REMOVED lines=17> */
.L_x_100:
[----:B------:R-:W-:Y:S05]  /*0670*/  BSYNC.RECONVERGENT B0 ;  /* 0x0000000000007941 */ /* 0x000fea0003800200 */
.L_x_99:
        /* <DEDUP_REMOVED lines=10> */
.L_x_101:
        /* <DEDUP_REMOVED lines=14> */
.L_x_140:


//--------------------- .text._ZN4vllm35silu_and_mul_per_block_quant_kernelIfN3c1013Float8_e4m3fnELb1ELi64EEEvPT0_PfPKT_PKfi --------------------------
	.section	.text._ZN4vllm35silu_and_mul_per_block_quant_kernelIfN3c1013Float8_e4m3fnELb1ELi64EEEvPT0_PfPKT_PKfi,"ax",@progbits
	.align	128
        .global         _ZN4vllm35silu_and_mul_per_block_quant_kernelIfN3c1013Float8_e4m3fnELb1ELi64EEEvPT0_PfPKT_PKfi
        .type           _ZN4vllm35silu_and_mul_per_block_quant_kernelIfN3c1013Float8_e4m3fnELb1ELi64EEEvPT0_PfPKT_PKfi,@function
        .size           _ZN4vllm35silu_and_mul_per_block_quant_kernelIfN3c1013Float8_e4m3fnELb1ELi64EEEvPT0_PfPKT_PKfi,(.L_x_141 - _ZN4vllm35silu_and_mul_per_block_quant_kernelIfN3c1013Float8_e4m3fnELb1ELi64EEEvPT0_PfPKT_PKfi)
        .other          _ZN4vllm35silu_and_mul_per_block_quant_kernelIfN3c1013Float8_e4m3fnELb1ELi64EEEvPT0_PfPKT_PKfi,@"STO_CUDA_ENTRY STV_DEFAULT"
_ZN4vllm35silu_and_mul_per_block_quant_kernelIfN3c1013Float8_e4m3fnELb1ELi64EEEvPT0_PfPKT_PKfi:
.text._ZN4vllm35silu_and_mul_per_block_quant_kernelIfN3c1013Float8_e4m3fnELb1ELi64EEEvPT0_PfPKT_PKfi:
        /* <DEDUP_REMOVED lines=82> */
.L_x_104:
[----:B------:R-:W-:-:S05]  /*0520*/  FMNMX.FTZ R9, R2, 4.3596542127488646656e-06, !PT ;  /* 0x3692492502097809 */ /* 0x000fca0007810000 */
[----:B------:R1:W-:Y:S04]  /*0530*/  STG.E desc[UR6][R6.64], R9 ;  /* 0x0000000906007986 */ /* 0x0003e8000c101906 */
[----:B------:R1:W-:Y:S02]  /*0540*/  STS [UR4], R9 ;  /* 0x00000009ff007988 */ /* 0x0003e40008000804 */
.L_x_103:
[----:B------:R-:W-:Y:S05]  /*0550*/  BSYNC.RECONVERGENT B0 ;  /* 0x0000000000007941 */ /* 0x000fea0003800200 */
.L_x_102:
        /* <DEDUP_REMOVED lines=17> */
.L_x_106:
[----:B------:R-:W-:Y:S05]  /*0670*/  BSYNC.RECONVERGENT B0 ;  /* 0x0000000000007941 */ /* 0x000fea0003800200 */
.L_x_105:
        /* <DEDUP_REMOVED lines=10> */
.L_x_107:
        /* <DEDUP_REMOVED lines=14> */
.L_x_141:


//--------------------- .text._ZN4vllm35silu_and_mul_per_block_quant_kernelIfN3c1013Float8_e4m3fnELb0ELi128EEEvPT0_PfPKT_PKfi --------------------------
	.section	.text._ZN4vllm35silu_and_mul_per_block_quant_kernelIfN3c1013Float8_e4m3fnELb0ELi128EEEvPT0_PfPKT_PKfi,"ax",@progbits
	.align	128
        .global         _ZN4vllm35silu_and_mul_per_block_quant_kernelIfN3c1013Float8_e4m3fnELb0ELi128EEEvPT0_PfPKT_PKfi
        .type           _ZN4vllm35silu_and_mul_per_block_quant_kernelIfN3c1013Float8_e4m3fnELb0ELi128EEEvPT0_PfPKT_PKfi,@function
        .size           _ZN4vllm35silu_and_mul_per_block_quant_kernelIfN3c1013Float8_e4m3fnELb0ELi128EEEvPT0_PfPKT_PKfi,(.L_x_142 - _ZN4vllm35silu_and_mul_per_block_quant_kernelIfN3c1013Float8_e4m3fnELb0ELi128EEEvPT0_PfPKT_PKfi)
        .other          _ZN4vllm35silu_and_mul_per_block_quant_kernelIfN3c1013Float8_e4m3fnELb0ELi128EEEvPT0_PfPKT_PKfi,@"STO_CUDA_ENTRY STV_DEFAULT"
_ZN4vllm35silu_and_mul_per_block_quant_kernelIfN3c1013Float8_e4m3fnELb0ELi128EEEvPT0_PfPKT_PKfi:
.text._ZN4vllm35silu_and_mul_per_block_quant_kernelIfN3c1013Float8_e4m3fnELb0ELi128EEEvPT0_PfPKT_PKfi:
        /* <DEDUP_REMOVED lines=88> */
.L_x_110:
[----:B------:R-:W-:-:S05]  /*0580*/  FMNMX.FTZ R7, R2, 4.3596542127488646656e-06, !PT ;  /* 0x3692492502077809 */ /* 0x000fca0007810000 */
[----:B------:R0:W-:Y:S04]  /*0590*/  STG.E desc[UR6][R8.64], R7 ;  /* 0x0000000708007986 */ /* 0x0001e8000c101906 */
[----:B------:R0:W-:Y:S02]  /*05a0*/  STS [UR4], R7 ;  /* 0x00000007ff007988 */ /* 0x0001e40008000804 */
.L_x_109:
[----:B------:R-:W-:Y:S05]  /*05b0*/  BSYNC.RECONVERGENT B0 ;  /* 0x0000000000007941 */ /* 0x000fea0003800200 */
.L_x_108:
        /* <DEDUP_REMOVED lines=17> */
.L_x_112:
[----:B------:R-:W-:Y:S05]  /*06d0*/  BSYNC.RECONVERGENT B0 ;  /* 0x0000000000007941 */ /* 0x000fea0003800200 */
.L_x_111:
        /* <DEDUP_REMOVED lines=10> */
.L_x_113:
        /* <DEDUP_REMOVED lines=16> */
.L_x_142:


//--------------------- .text._ZN4vllm35silu_and_mul_per_block_quant_kernelIfN3c1013Float8_e4m3fnELb1ELi128EEEvPT0_PfPKT_PKfi --------------------------
	.section	.text._ZN4vllm35silu_and_mul_per_block_quant_kernelIfN3c1013Float8_e4m3fnELb1ELi128EEEvPT0_PfPKT_PKfi,"ax",@progbits
	.align	128
        .global         _ZN4vllm35silu_and_mul_per_block_quant_kernelIfN3c1013Float8_e4m3fnELb1ELi128EEEvPT0_PfPKT_PKfi
        .type           _ZN4vllm35silu_and_mul_per_block_quant_kernelIfN3c1013Float8_e4m3fnELb1ELi128EEEvPT0_PfPKT_PKfi,@function
        .size           _ZN4vllm35silu_and_mul_per_block_quant_kernelIfN3c1013Float8_e4m3fnELb1ELi128EEEvPT0_PfPKT_PKfi,(.L_x_143 - _ZN4vllm35silu_and_mul_per_block_quant_kernelIfN3c1013Float8_e4m3fnELb1ELi128EEEvPT0_PfPKT_PKfi)
        .other          _ZN4vllm35silu_and_mul_per_block_quant_kernelIfN3c1013Float8_e4m3fnELb1ELi128EEEvPT0_PfPKT_PKfi,@"STO_CUDA_ENTRY STV_DEFAULT"
_ZN4vllm35silu_and_mul_per_block_quant_kernelIfN3c1013Float8_e4m3fnELb1ELi128EEEvPT0_PfPKT_PKfi:
.text._ZN4vllm35silu_and_mul_per_block_quant_kernelIfN3c1013Float8_e4m3fnELb1ELi128EEEvPT0_PfPKT_PKfi:
        /* <DEDUP_REMOVED lines=88> */
.L_x_116:
[----:B------:R-:W-:-:S05]  /*0580*/  FMNMX.FTZ R7, R2, 4.3596542127488646656e-06, !PT ;  /* 0x3692492502077809 */ /* 0x000fca0007810000 */
[----:B------:R0:W-:Y:S04]  /*0590*/  STG.E desc[UR6][R8.64], R7 ;  /* 0x0000000708007986 */ /* 0x0001e8000c101906 */
[----:B------:R0:W-:Y:S02]  /*05a0*/  STS [UR4], R7 ;  /* 0x00000007ff007988 */ /* 0x0001e40008000804 */
.L_x_115:
[----:B------:R-:W-:Y:S05]  /*05b0*/  BSYNC.RECONVERGENT B0 ;  /* 0x0000000000007941 */ /* 0x000fea0003800200 */
.L_x_114:
        /* <DEDUP_REMOVED lines=17> */
.L_x_118:
[----:B------:R-:W-:Y:S05]  /*06d0*/  BSYNC.RECONVERGENT B0 ;  /* 0x0000000000007941 */ /* 0x000fea0003800200 */
.L_x_117:
        /* <DEDUP_REMOVED lines=10> */
.L_x_119:
        /* <DEDUP_REMOVED lines=16> */
.L_x_143:


//--------------------- .nv.global.init           --------------------------
	.section	.nv.global.init,"aw",@progbits
.nv.global.init:
	.type		_ZN60_INTERNAL_de40a11c_29_fused_silu_mul_block_quant_cu_2e6c210c16quant_type_max_vIN3c1013Float8_e4m3fnEEE,@object
	.size		_ZN60_INTERNAL_de40a11c_29_fused_silu_mul_block_quant_cu_2e6c210c16quant_type_max_vIN3c1013Float8_e4m3fnEEE,(_ZN60_INTERNAL_de40a11c_29_fused_silu_mul_block_quant_cu_2e6c210c16quant_type_max_vIaEE - _ZN60_INTERNAL_de40a11c_29_fused_silu_mul_block_quant_cu_2e6c210c16quant_type_max_vIN3c1013Float8_e4m3fnEEE)
_ZN60_INTERNAL_de40a11c_29_fused_silu_mul_block_quant_cu_2e6c210c16quant_type_max_vIN3c1013Float8_e4m3fnEEE:
        /*0000*/ 	.byte	0x7e
	.type		_ZN60_INTERNAL_de40a11c_29_fused_silu_mul_block_quant_cu_2e6c210c16quant_type_max_vIaEE,@object
	.size		_ZN60_INTERNAL_de40a11c_29_fused_silu_mul_block_quant_cu_2e6c210c16quant_type_max_vIaEE,(.L_1 - _ZN60_INTERNAL_de40a11c_29_fused_silu_mul_block_quant_cu_2e6c210c16quant_type_max_vIaEE)
_ZN60_INTERNAL_de40a11c_29_fused_silu_mul_block_quant_cu_2e6c210c16quant_type_max_vIaEE:
        /*0001*/ 	.byte	0x7f
.L_1:


//--------------------- .nv.shared._ZN4vllm35silu_and_mul_per_block_quant_kernelIN3c108BFloat16EaLb0ELi64EEEvPT0_PfPKT_PKfi --------------------------
	.section	.nv.shared._ZN4vllm35silu_and_mul_per_block_quant_kernelIN3c108BFloat16EaLb0ELi64EEEvPT0_PfPKT_PKfi,"aw",@nobits
	.sectionflags	@""
	.align	4
.nv.shared._ZN4vllm35silu_and_mul_per_block_quant_kernelIN3c108BFloat16EaLb0ELi64EEEvPT0_PfPKT_PKfi:
	.zero		1280


//--------------------- .nv.shared.reserved.0     --------------------------
	.section	.nv.shared.reserved.0,"aw",@nobits
	.weak		__nv_reservedSMEM_offset_0_alias
	.size		__nv_reservedSMEM_offset_0_alias, 0, 64
	.other		__nv_reservedSMEM_offset_0_alias,@"STO_CUDA_RESERVED_SHARED STV_DEFAULT"
__nv_reservedSMEM_offset_0_alias:
	.zero		0
	.zero		64


//--------------------- .nv.global                --------------------------
	.section	.nv.global,"aw",@nobits
.nv.global:
	.type		_ZN60_INTERNAL_de40a11c_29_fused_silu_mul_block_quant_cu_2e6c210c4cuda3std3__48in_placeE,@object
	.size		_ZN60_INTERNAL_de40a11c_29_fused_silu_mul_block_quant_cu_2e6c210c4cuda3std3__48in_placeE,(_ZN60_INTERNAL_de40a11c_29_fused_silu_mul_block_quant_cu_2e6c210c4cuda3std6ranges3__45__cpo8distanceE - _ZN60_INTERNAL_de40a11c_29_fused_silu_mul_block_quant_cu_2e6c210c4cuda3std3__48in_placeE)
_ZN60_INTERNAL_de40a11c_29_fused_silu_mul_block_quant_cu_2e6c210c4cuda3std3__48in_placeE:
	.zero		1
	.type		_ZN60_INTERNAL_de40a11c_29_fused_silu_mul_block_quant_cu_2e6c210c4cuda3std6ranges3__45__cpo8distanceE,@object
	.size		_ZN60_INTERNAL_de40a11c_29_fused_silu_mul_block_quant_cu_2e6c210c4cuda3std6ranges3__45__cpo8distanceE,(_ZN60_INTERNAL_de40a11c_29_fused_silu_mul_block_quant_cu_2e6c210c4cuda3std3__45__cpo6cbeginE - _ZN60_INTERNAL_de40a11c_29_fused_silu_mul_block_quant_cu_2e6c210c4cuda3std6ranges3__45__cpo8distanceE)
_ZN60_INTERNAL_de40a11c_29_fused_silu_mul_block_quant_cu_2e6c210c4cuda3std6ranges3__45__cpo8distanceE:
	.zero		1
	.type		_ZN60_INTERNAL_de40a11c_29_fused_silu_mul_block_quant_cu_2e6c210c4cuda3std3__45__cpo6cbeginE,@object
	.size		_ZN60_INTERNAL_de40a11c_29_fused_silu_mul_block_quant_cu_2e6c210c4cuda3std3__45__cpo6cbeginE,(_ZN60_INTERNAL_de40a11c_29_fused_silu_mul_block_quant_cu_2e6c210c4cuda3std6ranges3__45__cpo7advanceE - _ZN60_INTERNAL_de40a11c_29_fused_silu_mul_block_quant_cu_2e6c210c4cuda3std3__45__cpo6cbeginE)
_ZN60_INTERNAL_de40a11c_29_fused_silu_mul_block_quant_cu_2e6c210c4cuda3std3__45__cpo6cbeginE:
	.zero		1
	.type		_ZN60_INTERNAL_de40a11c_29_fused_silu_mul_block_quant_cu_2e6c210c4cuda3std6ranges3__45__cpo7advanceE,@object
	.size		_ZN60_INTERNAL_de40a11c_29_fused_silu_mul_block_quant_cu_2e6c210c4cuda3std6ranges3__45__cpo7advanceE,(_ZN60_INTERNAL_de40a11c_29_fused_silu_mul_block_quant_cu_2e6c210c4cuda3std3__45__cpo7crbeginE - _ZN60_INTERNAL_de40a11c_29_fused_silu_mul_block_quant_cu_2e6c210c4cuda3std6ranges3__45__cpo7advanceE)
_ZN60_INTERNAL_de40a11c_29_fused_silu_mul_block_quant_cu_2e6c210c4cuda3std6ranges3__45__cpo7advanceE:
	.zero		1
	.type		_ZN60_INTERNAL_de40a11c_29_fused_silu_mul_block_quant_cu_2e6c210c4cuda3std3__45__cpo7crbeginE,@object
	.size		_ZN60_INTERNAL_de40a11c_29_fused_silu_mul_block_quant_cu_2e6c210c4cuda3std3__45__cpo7crbeginE,(_ZN60_INTERNAL_de40a11c_29_fused_silu_mul_block_quant_cu_2e6c210c4cuda3std6ranges3__45__cpo4dataE - _ZN60_INTERNAL_de40a11c_29_fused_silu_mul_block_quant_cu_2e6c210c4cuda3std3__45__cpo7crbeginE)
_ZN60_INTERNAL_de40a11c_29_fused_silu_mul_block_quant_cu_2e6c210c4cuda3std3__45__cpo7crbeginE:
	.zero		1
	.type		_ZN60_INTERNAL_de40a11c_29_fused_silu_mul_block_quant_cu_2e6c210c4cuda3std6ranges3__45__cpo4dataE,@object
	.size		_ZN60_INTERNAL_de40a11c_29_fused_silu_mul_block_quant_cu_2e6c210c4cuda3std6ranges3__45__cpo4dataE,(_ZN60_INTERNAL_de40a11c_29_fused_silu_mul_block_quant_cu_2e6c210c4cuda3std6ranges3__45__cpo5beginE - _ZN60_INTERNAL_de40a11c_29_fused_silu_mul_block_quant_cu_2e6c210c4cuda3std6ranges3__45__cpo4dataE)
_ZN60_INTERNAL_de40a11c_29_fused_silu_mul_block_quant_cu_2e6c210c4cuda3std6ranges3__45__cpo4dataE:
	.zero		1
	.type		_ZN60_INTERNAL_de40a11c_29_fused_silu_mul_block_quant_cu_2e6c210c4cuda3std6ranges3__45__cpo5beginE,@object
	.size		_ZN60_INTERNAL_de40a11c_29_fused_silu_mul_block_quant_cu_2e6c210c4cuda3std6ranges3__45__cpo5beginE,(_ZN60_INTERNAL_de40a11c_29_fused_silu_mul_block_quant_cu_2e6c210c4cuda3std3__462_GLOBAL__N__de40a11c_29_fused_silu_mul_block_quant_cu_2e6c210c6ignoreE - _ZN60_INTERNAL_de40a11c_29_fused_silu_mul_block_quant_cu_2e6c210c4cuda3std6ranges3__45__cpo5beginE)
_ZN60_INTERNAL_de40a11c_29_fused_silu_mul_block_quant_cu_2e6c210c4cuda3std6ranges3__45__cpo5beginE:
	.zero		1
	.type		_ZN60_INTERNAL_de40a11c_29_fused_silu_mul_block_quant_cu_2e6c210c4cuda3std3__462_GLOBAL__N__de40a11c_29_fused_silu_mul_block_quant_cu_2e6c210c6ignoreE,@object
	.size		_ZN60_INTERNAL_de40a11c_29_fused_silu_mul_block_quant_cu_2e6c210c4cuda3std3__462_GLOBAL__N__de40a11c_29_fused_silu_mul_block_quant_cu_2e6c210c6ignoreE,(_ZN60_INTERNAL_de40a11c_29_fused_silu_mul_block_quant_cu_2e6c210c4cuda3std6ranges3__45__cpo4sizeE - _ZN60_INTERNAL_de40a11c_29_fused_silu_mul_block_quant_cu_2e6c210c4cuda3std3__462_GLOBAL__N__de40a11c_29_fused_silu_mul_block_quant_cu_2e6c210c6ignoreE)
_ZN60_INTERNAL_de40a11c_29_fused_silu_mul_block_quant_cu_2e6c210c4cuda3std3__462_GLOBAL__N__de40a11c_29_fused_silu_mul_block_quant_cu_2e6c210c6ignoreE:
	.zero		1
	.type		_ZN60_INTERNAL_de40a11c_29_fused_silu_mul_block_quant_cu_2e6c210c4cuda3std6ranges3__45__cpo4sizeE,@object
	.size		_ZN60_INTERNAL_de40a11c_29_fused_silu_mul_block_quant_cu_2e6c210c4cuda3std6ranges3__45__cpo4sizeE,(_ZN60_INTERNAL_de40a11c_29_fused_silu_mul_block_quant_cu_2e6c210c4cuda3std3__45__cpo5beginE - _ZN60_INTERNAL_de40a11c_29_fused_silu_mul_block_quant_cu_2e6c210c4cuda3std6ranges3__45__cpo4sizeE)
_ZN60_INTERNAL_de40a11c_29_fused_silu_mul_block_quant_cu_2e6c210c4cuda3std6ranges3__45__cpo4sizeE:
	.zero		1
	.type		_ZN60_INTERNAL_de40a11c_29_fused_silu_mul_block_quant_cu_2e6c210c4cuda3std3__45__cpo5beginE,@object
	.size		_ZN60_INTERNAL_de40a11c_29_fused_silu_mul_block_quant_cu_2e6c210c4cuda3std3__45__cpo5beginE,(_ZN60_INTERNAL_de40a11c_29_fused_silu_mul_block_quant_cu_2e6c210c4cuda3std6ranges3__45__cpo6cbeginE - _ZN60_INTERNAL_de40a11c_29_fused_silu_mul_block_quant_cu_2e6c210c4cuda3std3__45__cpo5beginE)
_ZN60_INTERNAL_de40a11c_29_fused_silu_mul_block_quant_cu_2e6c210c4cuda3std3__45__cpo5beginE:
	.zero		1
	.type		_ZN60_INTERNAL_de40a11c_29_fused_silu_mul_block_quant_cu_2e6c210c4cuda3std6ranges3__45__cpo6cbeginE,@object
	.size		_ZN60_INTERNAL_de40a11c_29_fused_silu_mul_block_quant_cu_2e6c210c4cuda3std6ranges3__45__cpo6cbeginE,(_ZN60_INTERNAL_de40a11c_29_fused_silu_mul_block_quant_cu_2e6c210c4cuda3std3__45__cpo6rbeginE - _ZN60_INTERNAL_de40a11c_29_fused_silu_mul_block_quant_cu_2e6c210c4cuda3std6ranges3__45__cpo6cbeginE)
_ZN60_INTERNAL_de40a11c_29_fused_silu_mul_block_quant_cu_2e6c210c4cuda3std6ranges3__45__cpo6cbeginE:
	.zero		1
	.type		_ZN60_INTERNAL_de40a11c_29_fused_silu_mul_block_quant_cu_2e6c210c4cuda3std3__45__cpo6rbeginE,@object
	.size		_ZN60_INTERNAL_de40a11c_29_fused_silu_mul_block_quant_cu_2e6c210c4cuda3std3__45__cpo6rbeginE,(_ZN60_INTERNAL_de40a11c_29_fused_silu_mul_block_quant_cu_2e6c210c4cuda3std6ranges3__45__cpo4nextE - _ZN60_INTERNAL_de40a11c_29_fused_silu_mul_block_quant_cu_2e6c210c4cuda3std3__45__cpo6rbeginE)
_ZN60_INTERNAL_de40a11c_29_fused_silu_mul_block_quant_cu_2e6c210c4cuda3std3__45__cpo6rbeginE:
	.zero		1
	.type		_ZN60_INTERNAL_de40a11c_29_fused_silu_mul_block_quant_cu_2e6c210c4cuda3std6ranges3__45__cpo4nextE,@object
	.size		_ZN60_INTERNAL_de40a11c_29_fused_silu_mul_block_quant_cu_2e6c210c4cuda3std6ranges3__45__cpo4nextE,(_ZN60_INTERNAL_de40a11c_29_fused_silu_mul_block_quant_cu_2e6c210c4cuda3std6ranges3__45__cpo4swapE - _ZN60_INTERNAL_de40a11c_29_fused_silu_mul_block_quant_cu_2e6c210c4cuda3std6ranges3__45__cpo4nextE)
_ZN60_INTERNAL_de40a11c_29_fused_silu_mul_block_quant_cu_2e6c210c4cuda3std6ranges3__45__cpo4nextE:
	.zero		1
	.type		_ZN60_INTERNAL_de40a11c_29_fused_silu_mul_block_quant_cu_2e6c210c4cuda3std6ranges3__45__cpo4swapE,@object
	.size		_ZN60_INTERNAL_de40a11c_29_fused_silu_mul_block_quant_cu_2e6c210c4cuda3std6ranges3__45__cpo4swapE,(_ZN60_INTERNAL_de40a11c_29_fused_silu_mul_block_quant_cu_2e6c210c4cuda3std3__420unreachable_sentinelE - _ZN60_INTERNAL_de40a11c_29_fused_silu_mul_block_quant_cu_2e6c210c4cuda3std6ranges3__45__cpo4swapE)
_ZN60_INTERNAL_de40a11c_29_fused_silu_mul_block_quant_cu_2e6c210c4cuda3std6ranges3__45__cpo4swapE:
	.zero		1
	.type		_ZN60_INTERNAL_de40a11c_29_fused_silu_mul_block_quant_cu_2e6c210c4cuda3std3__420unreachable_sentinelE,@object
	.size		_ZN60_INTERNAL_de40a11c_29_fused_silu_mul_block_quant_cu_2e6c210c4cuda3std3__420unreachable_sentinelE,(_ZN60_INTERNAL_de40a11c_29_fused_silu_mul_block_quant_cu_2e6c210c6thrust24THRUST_300001_SM_1030_NS6system6detail10sequential3seqE - _ZN60_INTERNAL_de40a11c_29_fused_silu_mul_block_quant_cu_2e6c210c4cuda3std3__420unreachable_sentinelE)
_ZN60_INTERNAL_de40a11c_29_fused_silu_mul_block_quant_cu_2e6c210c4cuda3std3__420unreachable_sentinelE:
	.zero		1
	.type		_ZN60_INTERNAL_de40a11c_29_fused_silu_mul_block_quant_cu_2e6c210c6thrust24THRUST_300001_SM_1030_NS6system6detail10sequential3seqE,@object
	.size		_ZN60_INTERNAL_de40a11c_29_fused_silu_mul_block_quant_cu_2e6c210c6thrust24THRUST_300001_SM_1030_NS6system6detail10sequential3seqE,(_ZN60_INTERNAL_de40a11c_29_fused_silu_mul_block_quant_cu_2e6c210c4cuda3std3__45__cpo4cendE - _ZN60_INTERNAL_de40a11c_29_fused_silu_mul_block_quant_cu_2e6c210c6thrust24THRUST_300001_SM_1030_NS6system6detail10sequential3seqE)
_ZN60_INTERNAL_de40a11c_29_fused_silu_mul_block_quant_cu_2e6c210c6thrust24THRUST_300001_SM_1030_NS6system6detail10sequential3seqE:
	.zero		1
	.type		_ZN60_INTERNAL_de40a11c_29_fused_silu_mul_block_quant_cu_2e6c210c4cuda3std3__45__cpo4cendE,@object
	.size		_ZN60_INTERNAL_de40a11c_29_fused_silu_mul_block_quant_cu_2e6c210c4cuda3std3__45__cpo4cendE,(_ZN60_INTERNAL_de40a11c_29_fused_silu_mul_block_quant_cu_2e6c210c4cuda3std6ranges3__45__cpo9iter_swapE - _ZN60_INTERNAL_de40a11c_29_fused_silu_mul_block_quant_cu_2e6c210c4cuda3std3__45__cpo4cendE)
_ZN60_INTERNAL_de40a11c_29_fused_silu_mul_block_quant_cu_2e6c210c4cuda3std3__45__cpo4cendE:
	.zero		1
	.type		_ZN60_INTERNAL_de40a11c_29_fused_silu_mul_block_quant_cu_2e6c210c4cuda3std6ranges3__45__cpo9iter_swapE,@object
	.size		_ZN60_INTERNAL_de40a11c_29_fused_silu_mul_block_quant_cu_2e6c210c4cuda3std6ranges3__45__cpo9iter_swapE,(_ZN60_INTERNAL_de40a11c_29_fused_silu_mul_block_quant_cu_2e6c210c4cuda3std3__45__cpo5crendE - _ZN60_INTERNAL_de40a11c_29_fused_silu_mul_block_quant_cu_2e6c210c4cuda3std6ranges3__45__cpo9iter_swapE)
_ZN60_INTERNAL_de40a11c_29_fused_silu_mul_block_quant_cu_2e6c210c4cuda3std6ranges3__45__cpo9iter_swapE:
	.zero		1
	.type		_ZN60_INTERNAL_de40a11c_29_fused_silu_mul_block_quant_cu_2e6c210c4cuda3std3__45__cpo5crendE,@object
	.size		_ZN60_INTERNAL_de40a11c_29_fused_silu_mul_block_quant_cu_2e6c210c4cuda3std3__45__cpo5crendE,(_ZN60_INTERNAL_de40a11c_29_fused_silu_mul_block_quant_cu_2e6c210c4cuda3std6ranges3__45__cpo5cdataE - _ZN60_INTERNAL_de40a11c_29_fused_silu_mul_block_quant_cu_2e6c210c4cuda3std3__45__cpo5crendE)
_ZN60_INTERNAL_de40a11c_29_fused_silu_mul_block_quant_cu_2e6c210c4cuda3std3__45__cpo5crendE:
	.zero		1
	.type		_ZN60_INTERNAL_de40a11c_29_fused_silu_mul_block_quant_cu_2e6c210c4cuda3std6ranges3__45__cpo5cdataE,@object
	.size		_ZN60_INTERNAL_de40a11c_29_fused_silu_mul_block_quant_cu_2e6c210c4cuda3std6ranges3__45__cpo5cdataE,(_ZN60_INTERNAL_de40a11c_29_fused_silu_mul_block_quant_cu_2e6c210c4cuda3std6ranges3__45__cpo3endE - _ZN60_INTERNAL_de40a11c_29_fused_silu_mul_block_quant_cu_2e6c210c4cuda3std6ranges3__45__cpo5cdataE)
_ZN60_INTERNAL_de40a11c_29_fused_silu_mul_block_quant_cu_2e6c210c4cuda3std6ranges3__45__cpo5cdataE:
	.zero		1
	.type		_ZN60_INTERNAL_de40a11c_29_fused_silu_mul_block_quant_cu_2e6c210c4cuda3std6ranges3__45__cpo3endE,@object
	.size		_ZN60_INTERNAL_de40a11c_29_fused_silu_mul_block_quant_cu_2e6c210c4cuda3std6ranges3__45__cpo3endE,(_ZN60_INTERNAL_de40a11c_29_fused_silu_mul_block_quant_cu_2e6c210c4cuda3std3__419piecewise_constructE - _ZN60_INTERNAL_de40a11c_29_fused_silu_mul_block_quant_cu_2e6c210c4cuda3std6ranges3__45__cpo3endE)
_ZN60_INTERNAL_de40a11c_29_fused_silu_mul_block_quant_cu_2e6c210c4cuda3std6ranges3__45__cpo3endE:
	.zero		1
	.type		_ZN60_INTERNAL_de40a11c_29_fused_silu_mul_block_quant_cu_2e6c210c4cuda3std3__419piecewise_constructE,@object
	.size		_ZN60_INTERNAL_de40a11c_29_fused_silu_mul_block_quant_cu_2e6c210c4cuda3std3__419piecewise_constructE,(_ZN60_INTERNAL_de40a11c_29_fused_silu_mul_block_quant_cu_2e6c210c4cuda3std6ranges3__45__cpo5ssizeE - _ZN60_INTERNAL_de40a11c_29_fused_silu_mul_block_quant_cu_2e6c210c4cuda3std3__419piecewise_constructE)
_ZN60_INTERNAL_de40a11c_29_fused_silu_mul_block_quant_cu_2e6c210c4cuda3std3__419piecewise_constructE:
	.zero		1
	.type		_ZN60_INTERNAL_de40a11c_29_fused_silu_mul_block_quant_cu_2e6c210c4cuda3std6ranges3__45__cpo5ssizeE,@object
	.size		_ZN60_INTERNAL_de40a11c_29_fused_silu_mul_block_quant_cu_2e6c210c4cuda3std6ranges3__45__cpo5ssizeE,(_ZN60_INTERNAL_de40a11c_29_fused_silu_mul_block_quant_cu_2e6c210c4cuda3std3__45__cpo3endE - _ZN60_INTERNAL_de40a11c_29_fused_silu_mul_block_quant_cu_2e6c210c4cuda3std6ranges3__45__cpo5ssizeE)
_ZN60_INTERNAL_de40a11c_29_fused_silu_mul_block_quant_cu_2e6c210c4cuda3std6ranges3__45__cpo5ssizeE:
	.zero		1
	.type		_ZN60_INTERNAL_de40a11c_29_fused_silu_mul_block_quant_cu_2e6c210c4cuda3std3__45__cpo3endE,@object
	.size		_ZN60_INTERNAL_de40a11c_29_fused_silu_mul_block_quant_cu_2e6c210c4cuda3std3__45__cpo3endE,(_ZN60_INTERNAL_de40a11c_29_fused_silu_mul_block_quant_cu_2e6c210c4cuda3std6ranges3__45__cpo4cendE - _ZN60_INTERNAL_de40a11c_29_fused_silu_mul_block_quant_cu_2e6c210c4cuda3std3__45__cpo3endE)
_ZN60_INTERNAL_de40a11c_29_fused_silu_mul_block_quant_cu_2e6c210c4cuda3std3__45__cpo3endE:
	.zero		1
	.type		_ZN60_INTERNAL_de40a11c_29_fused_silu_mul_block_quant_cu_2e6c210c4cuda3std6ranges3__45__cpo4cendE,@object
	.size		_ZN60_INTERNAL_de40a11c_29_fused_silu_mul_block_quant_cu_2e6c210c4cuda3std6ranges3__45__cpo4cendE,(_ZN60_INTERNAL_de40a11c_29_fused_silu_mul_block_quant_cu_2e6c210c4cuda3std3__45__cpo4rendE - _ZN60_INTERNAL_de40a11c_29_fused_silu_mul_block_quant_cu_2e6c210c4cuda3std6ranges3__45__cpo4cendE)
_ZN60_INTERNAL_de40a11c_29_fused_silu_mul_block_quant_cu_2e6c210c4cuda3std6ranges3__45__cpo4cendE:
	.zero		1
	.type		_ZN60_INTERNAL_de40a11c_29_fused_silu_mul_block_quant_cu_2e6c210c4cuda3std3__45__cpo4rendE,@object
	.size		_ZN60_INTERNAL_de40a11c_29_fused_silu_mul_block_quant_cu_2e6c210c4cuda3std3__45__cpo4rendE,(_ZN60_INTERNAL_de40a11c_29_fused_silu_mul_block_quant_cu_2e6c210c4cuda3std6ranges3__45__cpo4prevE - _ZN60_INTERNAL_de40a11c_29_fused_silu_mul_block_quant_cu_2e6c210c4cuda3std3__45__cpo4rendE)
_ZN60_INTERNAL_de40a11c_29_fused_silu_mul_block_quant_cu_2e6c210c4cuda3std3__45__cpo4rendE:
	.zero		1
	.type		_ZN60_INTERNAL_de40a11c_29_fused_silu_mul_block_quant_cu_2e6c210c4cuda3std6ranges3__45__cpo4prevE,@object
	.size		_ZN60_INTERNAL_de40a11c_29_fused_silu_mul_block_quant_cu_2e6c210c4cuda3std6ranges3__45__cpo4prevE,(_ZN60_INTERNAL_de40a11c_29_fused_silu_mul_block_quant_cu_2e6c210c4cuda3std6ranges3__45__cpo9iter_moveE - _ZN60_INTERNAL_de40a11c_29_fused_silu_mul_block_quant_cu_2e6c210c4cuda3std6ranges3__45__cpo4prevE)
_ZN60_INTERNAL_de40a11c_29_fused_silu_mul_block_quant_cu_2e6c210c4cuda3std6ranges3__45__cpo4prevE:
	.zero		1
	.type		_ZN60_INTERNAL_de40a11c_29_fused_silu_mul_block_quant_cu_2e6c210c4cuda3std6ranges3__45__cpo9iter_moveE,@object
	.size		_ZN60_INTERNAL_de40a11c_29_fused_silu_mul_block_quant_cu_2e6c210c4cuda3std6ranges3__45__cpo9iter_moveE,(.L_15 - _ZN60_INTERNAL_de40a11c_29_fused_silu_mul_block_quant_cu_2e6c210c4cuda3std6ranges3__45__cpo9iter_moveE)
_ZN60_INTERNAL_de40a11c_29_fused_silu_mul_block_quant_cu_2e6c210c4cuda3std6ranges3__45__cpo9iter_moveE:
	.zero		1
.L_15:


//--------------------- .nv.shared._ZN4vllm35silu_and_mul_per_block_quant_kernelIN3c108BFloat16EaLb1ELi64EEEvPT0_PfPKT_PKfi --------------------------
	.section	.nv.shared._ZN4vllm35silu_and_mul_per_block_quant_kernelIN3c108BFloat16EaLb1ELi64EEEvPT0_PfPKT_PKfi,"aw",@nobits
	.sectionflags	@""
	.align	4
.nv.shared._ZN4vllm35silu_and_mul_per_block_quant_kernelIN3c108BFloat16EaLb1ELi64EEEvPT0_PfPKT_PKfi:
	.zero		1280


//--------------------- .nv.shared._ZN4vllm35silu_and_mul_per_block_quant_kernelIN3c108BFloat16EaLb0ELi128EEEvPT0_PfPKT_PKfi --------------------------
	.section	.nv.shared._ZN4vllm35silu_and_mul_per_block_quant_kernelIN3c108BFloat16EaLb0ELi128EEEvPT0_PfPKT_PKfi,"aw",@nobits
	.sectionflags	@""
	.align	4
.nv.shared._ZN4vllm35silu_and_mul_per_block_quant_kernelIN3c108BFloat16EaLb0ELi128EEEvPT0_PfPKT_PKfi:
	.zero		1536


//--------------------- .nv.shared._ZN4vllm35silu_and_mul_per_block_quant_kernelIN3c108BFloat16EaLb1ELi128EEEvPT0_PfPKT_PKfi --------------------------
	.section	.nv.shared._ZN4vllm35silu_and_mul_per_block_quant_kernelIN3c108BFloat16EaLb1ELi128EEEvPT0_PfPKT_PKfi,"aw",@nobits
	.sectionflags	@""
	.align	4
.nv.shared._ZN4vllm35silu_and_mul_per_block_quant_kernelIN3c108BFloat16EaLb1ELi128EEEvPT0_PfPKT_PKfi:
	.zero		1536


//--------------------- .nv.shared._ZN4vllm35silu_and_mul_per_block_quant_kernelIN3c108BFloat16ENS1_13Float8_e4m3fnELb0ELi64EEEvPT0_PfPKT_PKfi --------------------------
	.section	.nv.shared._ZN4vllm35silu_and_mul_per_block_quant_kernelIN3c108BFloat16ENS1_13Float8_e4m3fnELb0ELi64EEEvPT0_PfPKT_PKfi,"aw",@nobits
	.sectionflags	@""
	.align	4
.nv.shared._ZN4vllm35silu_and_mul_per_block_quant_kernelIN3c108BFloat16ENS1_13Float8_e4m3fnELb0ELi64EEEvPT0_PfPKT_PKfi:
	.zero		1280


//--------------------- .nv.shared._ZN4vllm35silu_and_mul_per_block_quant_kernelIN3c108BFloat16ENS1_13Float8_e4m3fnELb1ELi64EEEvPT0_PfPKT_PKfi --------------------------
	.section	.nv.shared._ZN4vllm35silu_and_mul_per_block_quant_kernelIN3c108BFloat16ENS1_13Float8_e4m3fnELb1ELi64EEEvPT0_PfPKT_PKfi,"aw",@nobits
	.sectionflags	@""
	.align	4
.nv.shared._ZN4vllm35silu_and_mul_per_block_quant_kernelIN3c108BFloat16ENS1_13Float8_e4m3fnELb1ELi64EEEvPT0_PfPKT_PKfi:
	.zero		1280


//--------------------- .nv.shared._ZN4vllm35silu_and_mul_per_block_quant_kernelIN3c108BFloat16ENS1_13Float8_e4m3fnELb0ELi128EEEvPT0_PfPKT_PKfi --------------------------
	.section	.nv.shared._ZN4vllm35silu_and_mul_per_block_quant_kernelIN3c108BFloat16ENS1_13Float8_e4m3fnELb0ELi128EEEvPT0_PfPKT_PKfi,"aw",@nobits
	.sectionflags	@""
	.align	4
.nv.shared._ZN4vllm35silu_and_mul_per_block_quant_kernelIN3c108BFloat16ENS1_13Float8_e4m3fnELb0ELi128EEEvPT0_PfPKT_PKfi:
	.zero		1536


//--------------------- .nv.shared._ZN4vllm35silu_and_mul_per_block_quant_kernelIN3c108BFloat16ENS1_13Float8_e4m3fnELb1ELi128EEEvPT0_PfPKT_PKfi --------------------------
	.section	.nv.shared._ZN4vllm35silu_and_mul_per_block_quant_kernelIN3c108BFloat16ENS1_13Float8_e4m3fnELb1ELi128EEEvPT0_PfPKT_PKfi,"aw",@nobits
	.sectionflags	@""
	.align	4
.nv.shared._ZN4vllm35silu_and_mul_per_block_quant_kernelIN3c108BFloat16ENS1_13Float8_e4m3fnELb1ELi128EEEvPT0_PfPKT_PKfi:
	.zero		1536


//--------------------- .nv.shared._ZN4vllm35silu_and_mul_per_block_quant_kernelIN3c104HalfEaLb0ELi64EEEvPT0_PfPKT_PKfi --------------------------
	.section	.nv.shared._ZN4vllm35silu_and_mul_per_block_quant_kernelIN3c104HalfEaLb0ELi64EEEvPT0_PfPKT_PKfi,"aw",@nobits
	.sectionflags	@""
	.align	4
.nv.shared._ZN4vllm35silu_and_mul_per_block_quant_kernelIN3c104HalfEaLb0ELi64EEEvPT0_PfPKT_PKfi:
	.zero		1280


//--------------------- .nv.shared._ZN4vllm35silu_and_mul_per_block_quant_kernelIN3c104HalfEaLb1ELi64EEEvPT0_PfPKT_PKfi --------------------------
	.section	.nv.shared._ZN4vllm35silu_and_mul_per_block_quant_kernelIN3c104HalfEaLb1ELi64EEEvPT0_PfPKT_PKfi,"aw",@nobits
	.sectionflags	@""
	.align	4
.nv.shared._ZN4vllm35silu_and_mul_per_block_quant_kernelIN3c104HalfEaLb1ELi64EEEvPT0_PfPKT_PKfi:
	.zero		1280


//--------------------- .nv.shared._ZN4vllm35silu_and_mul_per_block_quant_kernelIN3c104HalfEaLb0ELi128EEEvPT0_PfPKT_PKfi --------------------------
	.section	.nv.shared._ZN4vllm35silu_and_mul_per_block_quant_kernelIN3c104HalfEaLb0ELi128EEEvPT0_PfPKT_PKfi,"aw",@nobits
	.sectionflags	@""
	.align	4
.nv.shared._ZN4vllm35silu_and_mul_per_block_quant_kernelIN3c104HalfEaLb0ELi128EEEvPT0_PfPKT_PKfi:
	.zero		1536


//--------------------- .nv.shared._ZN4vllm35silu_and_mul_per_block_quant_kernelIN3c104HalfEaLb1ELi128EEEvPT0_PfPKT_PKfi --------------------------
	.section	.nv.shared._ZN4vllm35silu_and_mul_per_block_quant_kernelIN3c104HalfEaLb1ELi128EEEvPT0_PfPKT_PKfi,"aw",@nobits
	.sectionflags	@""
	.align	4
.nv.shared._ZN4vllm35silu_and_mul_per_block_quant_kernelIN3c104HalfEaLb1ELi128EEEvPT0_PfPKT_PKfi:
	.zero		1536


//--------------------- .nv.shared._ZN4vllm35silu_and_mul_per_block_quant_kernelIN3c104HalfENS1_13Float8_e4m3fnELb0ELi64EEEvPT0_PfPKT_PKfi --------------------------
	.section	.nv.shared._ZN4vllm35silu_and_mul_per_block_quant_kernelIN3c104HalfENS1_13Float8_e4m3fnELb0ELi64EEEvPT0_PfPKT_PKfi,"aw",@nobits
	.sectionflags	@""
	.align	4
.nv.shared._ZN4vllm35silu_and_mul_per_block_quant_kernelIN3c104HalfENS1_13Float8_e4m3fnELb0ELi64EEEvPT0_PfPKT_PKfi:
	.zero		1280


//--------------------- .nv.shared._ZN4vllm35silu_and_mul_per_block_quant_kernelIN3c104HalfENS1_13Float8_e4m3fnELb1ELi64EEEvPT0_PfPKT_PKfi --------------------------
	.section	.nv.shared._ZN4vllm35silu_and_mul_per_block_quant_kernelIN3c104HalfENS1_13Float8_e4m3fnELb1ELi64EEEvPT0_PfPKT_PKfi,"aw",@nobits
	.sectionflags	@""
	.align	4
.nv.shared._ZN4vllm35silu_and_mul_per_block_quant_kernelIN3c104HalfENS1_13Float8_e4m3fnELb1ELi64EEEvPT0_PfPKT_PKfi:
	.zero		1280


//--------------------- .nv.shared._ZN4vllm35silu_and_mul_per_block_quant_kernelIN3c104HalfENS1_13Float8_e4m3fnELb0ELi128EEEvPT0_PfPKT_PKfi --------------------------
	.section	.nv.shared._ZN4vllm35silu_and_mul_per_block_quant_kernelIN3c104HalfENS1_13Float8_e4m3fnELb0ELi128EEEvPT0_PfPKT_PKfi,"aw",@nobits
	.sectionflags	@""
	.align	4
.nv.shared._ZN4vllm35silu_and_mul_per_block_quant_kernelIN3c104HalfENS1_13Float8_e4m3fnELb0ELi128EEEvPT0_PfPKT_PKfi:
	.zero		1536


//--------------------- .nv.shared._ZN4vllm35silu_and_mul_per_block_quant_kernelIN3c104HalfENS1_13Float8_e4m3fnELb1ELi128EEEvPT0_PfPKT_PKfi --------------------------
	.section	.nv.shared._ZN4vllm35silu_and_mul_per_block_quant_kernelIN3c104HalfENS1_13Float8_e4m3fnELb1ELi128EEEvPT0_PfPKT_PKfi,"aw",@nobits
	.sectionflags	@""
	.align	4
.nv.shared._ZN4vllm35silu_and_mul_per_block_quant_kernelIN3c104HalfENS1_13Float8_e4m3fnELb1ELi128EEEvPT0_PfPKT_PKfi:
	.zero		1536


//--------------------- .nv.shared._ZN4vllm35silu_and_mul_per_block_quant_kernelIfaLb0ELi64EEEvPT0_PfPKT_PKfi --------------------------
	.section	.nv.shared._ZN4vllm35silu_and_mul_per_block_quant_kernelIfaLb0ELi64EEEvPT0_PfPKT_PKfi,"aw",@nobits
	.sectionflags	@""
	.align	4
.nv.shared._ZN4vllm35silu_and_mul_per_block_quant_kernelIfaLb0ELi64EEEvPT0_PfPKT_PKfi:
	.zero		1280


//--------------------- .nv.shared._ZN4vllm35silu_and_mul_per_block_quant_kernelIfaLb1ELi64EEEvPT0_PfPKT_PKfi --------------------------
	.section	.nv.shared._ZN4vllm35silu_and_mul_per_block_quant_kernelIfaLb1ELi64EEEvPT0_PfPKT_PKfi,"aw",@nobits
	.sectionflags	@""
	.align	4
.nv.shared._ZN4vllm35silu_and_mul_per_block_quant_kernelIfaLb1ELi64EEEvPT0_PfPKT_PKfi:
	.zero		1280


//--------------------- .nv.shared._ZN4vllm35silu_and_mul_per_block_quant_kernelIfaLb0ELi128EEEvPT0_PfPKT_PKfi --------------------------
	.section	.nv.shared._ZN4vllm35silu_and_mul_per_block_quant_kernelIfaLb0ELi128EEEvPT0_PfPKT_PKfi,"aw",@nobits
	.sectionflags	@""
	.align	4
.nv.shared._ZN4vllm35silu_and_mul_per_block_quant_kernelIfaLb0ELi128EEEvPT0_PfPKT_PKfi:
	.zero		1536


//--------------------- .nv.shared._ZN4vllm35silu_and_mul_per_block_quant_kernelIfaLb1ELi128EEEvPT0_PfPKT_PKfi --------------------------
	.section	.nv.shared._ZN4vllm35silu_and_mul_per_block_quant_kernelIfaLb1ELi128EEEvPT0_PfPKT_PKfi,"aw",@nobits
	.sectionflags	@""
	.align	4
.nv.shared._ZN4vllm35silu_and_mul_per_block_quant_kernelIfaLb1ELi128EEEvPT0_PfPKT_PKfi:
	.zero		1536


//--------------------- .nv.shared._ZN4vllm35silu_and_mul_per_block_quant_kernelIfN3c1013Float8_e4m3fnELb0ELi64EEEvPT0_PfPKT_PKfi --------------------------
	.section	.nv.shared._ZN4vllm35silu_and_mul_per_block_quant_kernelIfN3c1013Float8_e4m3fnELb0ELi64EEEvPT0_PfPKT_PKfi,"aw",@nobits
	.sectionflags	@""
	.align	4
.nv.shared._ZN4vllm35silu_and_mul_per_block_quant_kernelIfN3c1013Float8_e4m3fnELb0ELi64EEEvPT0_PfPKT_PKfi:
	.zero		1280


//--------------------- .nv.shared._ZN4vllm35silu_and_mul_per_block_quant_kernelIfN3c1013Float8_e4m3fnELb1ELi64EEEvPT0_PfPKT_PKfi --------------------------
	.section	.nv.shared._ZN4vllm35silu_and_mul_per_block_quant_kernelIfN3c1013Float8_e4m3fnELb1ELi64EEEvPT0_PfPKT_PKfi,"aw",@nobits
	.sectionflags	@""
	.align	4
.nv.shared._ZN4vllm35silu_and_mul_per_block_quant_kernelIfN3c1013Float8_e4m3fnELb1ELi64EEEvPT0_PfPKT_PKfi:
	.zero		1280


//--------------------- .nv.shared._ZN4vllm35silu_and_mul_per_block_quant_kernelIfN3c1013Float8_e4m3fnELb0ELi128EEEvPT0_PfPKT_PKfi --------------------------
	.section	.nv.shared._ZN4vllm35silu_and_mul_per_block_quant_kernelIfN3c1013Float8_e4m3fnELb0ELi128EEEvPT0_PfPKT_PKfi,"aw",@nobits
	.sectionflags	@""
	.align	4
.nv.shared._ZN4vllm35silu_and_mul_per_block_quant_kernelIfN3c1013Float8_e4m3fnELb0ELi128EEEvPT0_PfPKT_PKfi:
	.zero		1536


//--------------------- .nv.shared._ZN4vllm35silu_and_mul_per_block_quant_kernelIfN3c1013Float8_e4m3fnELb1ELi128EEEvPT0_PfPKT_PKfi --------------------------
	.section	.nv.shared._ZN4vllm35silu_and_mul_per_block_quant_kernelIfN3c1013Float8_e4m3fnELb1ELi128EEEvPT0_PfPKT_PKfi,"aw",@nobits
	.sectionflags	@""
	.align	4
.nv.shared._ZN4vllm35silu_and_mul_per_block_quant_kernelIfN3c1013Float8_e4m3fnELb1ELi128EEEvPT0_PfPKT_PKfi:
	.zero		1536


//--------------------- .nv.constant0._ZN4vllm35silu_and_mul_per_block_quant_kernelIN3c108BFloat16EaLb0ELi64EEEvPT0_PfPKT_PKfi --------------------------
	.section	.nv.constant0._ZN4vllm35silu_and_mul_per_block_quant_kernelIN3c108BFloat16EaLb0ELi64EEEvPT0_PfPKT_PKfi,"a",@progbits
	.sectionflags	@""
	.align	4
.nv.constant0._ZN4vllm35silu_and_mul_per_block_quant_kernelIN3c108BFloat16EaLb0ELi64EEEvPT0_PfPKT_PKfi:
	.zero		932


//--------------------- .nv.constant0._ZN4vllm35silu_and_mul_per_block_quant_kernelIN3c108BFloat16EaLb1ELi64EEEvPT0_PfPKT_PKfi --------------------------
	.section	.nv.constant0._ZN4vllm35silu_and_mul_per_block_quant_kernelIN3c108BFloat16EaLb1ELi64EEEvPT0_PfPKT_PKfi,"a",@progbits
	.sectionflags	@""
	.align	4
.nv.constant0._ZN4vllm35silu_and_mul_per_block_quant_kernelIN3c108BFloat16EaLb1ELi64EEEvPT0_PfPKT_PKfi:
	.zero		932


//--------------------- .nv.constant0._ZN4vllm35silu_and_mul_per_block_quant_kernelIN3c108BFloat16EaLb0ELi128EEEvPT0_PfPKT_PKfi --------------------------
	.section	.nv.constant0._ZN4vllm35silu_and_mul_per_block_quant_kernelIN3c108BFloat16EaLb0ELi128EEEvPT0_PfPKT_PKfi,"a",@progbits
	.sectionflags	@""
	.align	4
.nv.constant0._ZN4vllm35silu_and_mul_per_block_quant_kernelIN3c108BFloat16EaLb0ELi128EEEvPT0_PfPKT_PKfi:
	.zero		932


//--------------------- .nv.constant0._ZN4vllm35silu_and_mul_per_block_quant_kernelIN3c108BFloat16EaLb1ELi128EEEvPT0_PfPKT_PKfi --------------------------
	.section	.nv.constant0._ZN4vllm35silu_and_mul_per_block_quant_kernelIN3c108BFloat16EaLb1ELi128EEEvPT0_PfPKT_PKfi,"a",@progbits
	.sectionflags	@""
	.align	4
.nv.constant0._ZN4vllm35silu_and_mul_per_block_quant_kernelIN3c108BFloat16EaLb1ELi128EEEvPT0_PfPKT_PKfi:
	.zero		932


//--------------------- .nv.constant0._ZN4vllm35silu_and_mul_per_block_quant_kernelIN3c108BFloat16ENS1_13Float8_e4m3fnELb0ELi64EEEvPT0_PfPKT_PKfi --------------------------
	.section	.nv.constant0._ZN4vllm35silu_and_mul_per_block_quant_kernelIN3c108BFloat16ENS1_13Float8_e4m3fnELb0ELi64EEEvPT0_PfPKT_PKfi,"a",@progbits
	.sectionflags	@""
	.align	4
.nv.constant0._ZN4vllm35silu_and_mul_per_block_quant_kernelIN3c108BFloat16ENS1_13Float8_e4m3fnELb0ELi64EEEvPT0_PfPKT_PKfi:
	.zero		932


//--------------------- .nv.constant0._ZN4vllm35silu_and_mul_per_block_quant_kernelIN3c108BFloat16ENS1_13Float8_e4m3fnELb1ELi64EEEvPT0_PfPKT_PKfi --------------------------
	.section	.nv.constant0._ZN4vllm35silu_and_mul_per_block_quant_kernelIN3c108BFloat16ENS1_13Float8_e4m3fnELb1ELi64EEEvPT0_PfPKT_PKfi,"a",@progbits
	.sectionflags	@""
	.align	4
.nv.constant0._ZN4vllm35silu_and_mul_per_block_quant_kernelIN3c108BFloat16ENS1_13Float8_e4m3fnELb1ELi64EEEvPT0_PfPKT_PKfi:
	.zero		932


//--------------------- .nv.constant0._ZN4vllm35silu_and_mul_per_block_quant_kernelIN3c108BFloat16ENS1_13Float8_e4m3fnELb0ELi128EEEvPT0_PfPKT_PKfi --------------------------
	.section	.nv.constant0._ZN4vllm35silu_and_mul_per_block_quant_kernelIN3c108BFloat16ENS1_13Float8_e4m3fnELb0ELi128EEEvPT0_PfPKT_PKfi,"a",@progbits
	.sectionflags	@""
	.align	4
.nv.constant0._ZN4vllm35silu_and_mul_per_block_quant_kernelIN3c108BFloat16ENS1_13Float8_e4m3fnELb0ELi128EEEvPT0_PfPKT_PKfi:
	.zero		932


//--------------------- .nv.constant0._ZN4vllm35silu_and_mul_per_block_quant_kernelIN3c108BFloat16ENS1_13Float8_e4m3fnELb1ELi128EEEvPT0_PfPKT_PKfi --------------------------
	.section	.nv.constant0._ZN4vllm35silu_and_mul_per_block_quant_kernelIN3c108BFloat16ENS1_13Float8_e4m3fnELb1ELi128EEEvPT0_PfPKT_PKfi,"a",@progbits
	.sectionflags	@""
	.align	4
.nv.constant0._ZN4vllm35silu_and_mul_per_block_quant_kernelIN3c108BFloat16ENS1_13Float8_e4m3fnELb1ELi128EEEvPT0_PfPKT_PKfi:
	.zero		932


//--------------------- .nv.constant0._ZN4vllm35silu_and_mul_per_block_quant_kernelIN3c104HalfEaLb0ELi64EEEvPT0_PfPKT_PKfi --------------------------
	.section	.nv.constant0._ZN4vllm35silu_and_mul_per_block_quant_kernelIN3c104HalfEaLb0ELi64EEEvPT0_PfPKT_PKfi,"a",@progbits
	.sectionflags	@""
	.align	4
.nv.constant0._ZN4vllm35silu_and_mul_per_block_quant_kernelIN3c104HalfEaLb0ELi64EEEvPT0_PfPKT_PKfi:
	.zero		932


//--------------------- .nv.constant0._ZN4vllm35silu_and_mul_per_block_quant_kernelIN3c104HalfEaLb1ELi64EEEvPT0_PfPKT_PKfi --------------------------
	.section	.nv.constant0._ZN4vllm35silu_and_mul_per_block_quant_kernelIN3c104HalfEaLb1ELi64EEEvPT0_PfPKT_PKfi,"a",@progbits
	.sectionflags	@""
	.align	4
.nv.constant0._ZN4vllm35silu_and_mul_per_block_quant_kernelIN3c104HalfEaLb1ELi64EEEvPT0_PfPKT_PKfi:
	.zero		932


//--------------------- .nv.constant0._ZN4vllm35silu_and_mul_per_block_quant_kernelIN3c104HalfEaLb0ELi128EEEvPT0_PfPKT_PKfi --------------------------
	.section	.nv.constant0._ZN4vllm35silu_and_mul_per_block_quant_kernelIN3c104HalfEaLb0ELi128EEEvPT0_PfPKT_PKfi,"a",@progbits
	.sectionflags	@""
	.align	4
.nv.constant0._ZN4vllm35silu_and_mul_per_block_quant_kernelIN3c104HalfEaLb0ELi128EEEvPT0_PfPKT_PKfi:
	.zero		932


//--------------------- .nv.constant0._ZN4vllm35silu_and_mul_per_block_quant_kernelIN3c104HalfEaLb1ELi128EEEvPT0_PfPKT_PKfi --------------------------
	.section	.nv.constant0._ZN4vllm35silu_and_mul_per_block_quant_kernelIN3c104HalfEaLb1ELi128EEEvPT0_PfPKT_PKfi,"a",@progbits
	.sectionflags	@""
	.align	4
.nv.constant0._ZN4vllm35silu_and_mul_per_block_quant_kernelIN3c104HalfEaLb1ELi128EEEvPT0_PfPKT_PKfi:
	.zero		932


//--------------------- .nv.constant0._ZN4vllm35silu_and_mul_per_block_quant_kernelIN3c104HalfENS1_13Float8_e4m3fnELb0ELi64EEEvPT0_PfPKT_PKfi --------------------------
	.section	.nv.constant0._ZN4vllm35silu_and_mul_per_block_quant_kernelIN3c104HalfENS1_13Float8_e4m3fnELb0ELi64EEEvPT0_PfPKT_PKfi,"a",@progbits
	.sectionflags	@""
	.align	4
.nv.constant0._ZN4vllm35silu_and_mul_per_block_quant_kernelIN3c104HalfENS1_13Float8_e4m3fnELb0ELi64EEEvPT0_PfPKT_PKfi:
	.zero		932


//--------------------- .nv.constant0._ZN4vllm35silu_and_mul_per_block_quant_kernelIN3c104HalfENS1_13Float8_e4m3fnELb1ELi64EEEvPT0_PfPKT_PKfi --------------------------
	.section	.nv.constant0._ZN4vllm35silu_and_mul_per_block_quant_kernelIN3c104HalfENS1_13Float8_e4m3fnELb1ELi64EEEvPT0_PfPKT_PKfi,"a",@progbits
	.sectionflags	@""
	.align	4
.nv.constant0._ZN4vllm35silu_and_mul_per_block_quant_kernelIN3c104HalfENS1_13Float8_e4m3fnELb1ELi64EEEvPT0_PfPKT_PKfi:
	.zero		932


//--------------------- .nv.constant0._ZN4vllm35silu_and_mul_per_block_quant_kernelIN3c104HalfENS1_13Float8_e4m3fnELb0ELi128EEEvPT0_PfPKT_PKfi --------------------------
	.section	.nv.constant0._ZN4vllm35silu_and_mul_per_block_quant_kernelIN3c104HalfENS1_13Float8_e4m3fnELb0ELi128EEEvPT0_PfPKT_PKfi,"a",@progbits
	.sectionflags	@""
	.align	4
.nv.constant0._ZN4vllm35silu_and_mul_per_block_quant_kernelIN3c104HalfENS1_13Float8_e4m3fnELb0ELi128EEEvPT0_PfPKT_PKfi:
	.zero		932


//--------------------- .nv.constant0._ZN4vllm35silu_and_mul_per_block_quant_kernelIN3c104HalfENS1_13Float8_e4m3fnELb1ELi128EEEvPT0_PfPKT_PKfi --------------------------
	.section	.nv.constant0._ZN4vllm35silu_and_mul_per_block_quant_kernelIN3c104HalfENS1_13Float8_e4m3fnELb1ELi128EEEvPT0_PfPKT_PKfi,"a",@progbits
	.sectionflags	@""
	.align	4
.nv.constant0._ZN4vllm35silu_and_mul_per_block_quant_kernelIN3c104HalfENS1_13Float8_e4m3fnELb1ELi128EEEvPT0_PfPKT_PKfi:
	.zero		932


//--------------------- .nv.constant0._ZN4vllm35silu_and_mul_per_block_quant_kernelIfaLb0ELi64EEEvPT0_PfPKT_PKfi --------------------------
	.section	.nv.constant0._ZN4vllm35silu_and_mul_per_block_quant_kernelIfaLb0ELi64EEEvPT0_PfPKT_PKfi,"a",@progbits
	.sectionflags	@""
	.align	4
.nv.constant0._ZN4vllm35silu_and_mul_per_block_quant_kernelIfaLb0ELi64EEEvPT0_PfPKT_PKfi:
	.zero		932


//--------------------- .nv.constant0._ZN4vllm35silu_and_mul_per_block_quant_kernelIfaLb1ELi64EEEvPT0_PfPKT_PKfi --------------------------
	.section	.nv.constant0._ZN4vllm35silu_and_mul_per_block_quant_kernelIfaLb1ELi64EEEvPT0_PfPKT_PKfi,"a",@progbits
	.sectionflags	@""
	.align	4
.nv.constant0._ZN4vllm35silu_and_mul_per_block_quant_kernelIfaLb1ELi64EEEvPT0_PfPKT_PKfi:
	.zero		932


//--------------------- .nv.constant0._ZN4vllm35silu_and_mul_per_block_quant_kernelIfaLb0ELi128EEEvPT0_PfPKT_PKfi --------------------------
	.section	.nv.constant0._ZN4vllm35silu_and_mul_per_block_quant_kernelIfaLb0ELi128EEEvPT0_PfPKT_PKfi,"a",@progbits
	.sectionflags	@""
	.align	4
.nv.constant0._ZN4vllm35silu_and_mul_per_block_quant_kernelIfaLb0ELi128EEEvPT0_PfPKT_PKfi:
	.zero		932


//--------------------- .nv.constant0._ZN4vllm35silu_and_mul_per_block_quant_kernelIfaLb1ELi128EEEvPT0_PfPKT_PKfi --------------------------
	.section	.nv.constant0._ZN4vllm35silu_and_mul_per_block_quant_kernelIfaLb1ELi128EEEvPT0_PfPKT_PKfi,"a",@progbits
	.sectionflags	@""
	.align	4
.nv.constant0._ZN4vllm35silu_and_mul_per_block_quant_kernelIfaLb1ELi128EEEvPT0_PfPKT_PKfi:
	.zero		932


//--------------------- .nv.constant0._ZN4vllm35silu_and_mul_per_block_quant_kernelIfN3c1013Float8_e4m3fnELb0ELi64EEEvPT0_PfPKT_PKfi --------------------------
	.section	.nv.constant0._ZN4vllm35silu_and_mul_per_block_quant_kernelIfN3c1013Float8_e4m3fnELb0ELi64EEEvPT0_PfPKT_PKfi,"a",@progbits
	.sectionflags	@""
	.align	4
.nv.constant0._ZN4vllm35silu_and_mul_per_block_quant_kernelIfN3c1013Float8_e4m3fnELb0ELi64EEEvPT0_PfPKT_PKfi:
	.zero		932


//--------------------- .nv.constant0._ZN4vllm35silu_and_mul_per_block_quant_kernelIfN3c1013Float8_e4m3fnELb1ELi64EEEvPT0_PfPKT_PKfi --------------------------
	.section	.nv.constant0._ZN4vllm35silu_and_mul_per_block_quant_kernelIfN3c1013Float8_e4m3fnELb1ELi64EEEvPT0_PfPKT_PKfi,"a",@progbits
	.sectionflags	@""
	.align	4
.nv.constant0._ZN4vllm35silu_and_mul_per_block_quant_kernelIfN3c1013Float8_e4m3fnELb1ELi64EEEvPT0_PfPKT_PKfi:
	.zero		932


//--------------------- .nv.constant0._ZN4vllm35silu_and_mul_per_block_quant_kernelIfN3c1013Float8_e4m3fnELb0ELi128EEEvPT0_PfPKT_PKfi --------------------------
	.section	.nv.constant0._ZN4vllm35silu_and_mul_per_block_quant_kernelIfN3c1013Float8_e4m3fnELb0ELi128EEEvPT0_PfPKT_PKfi,"a",@progbits
	.sectionflags	@""
	.align	4
.nv.constant0._ZN4vllm35silu_and_mul_per_block_quant_kernelIfN3c1013Float8_e4m3fnELb0ELi128EEEvPT0_PfPKT_PKfi:
	.zero		932


//--------------------- .nv.constant0._ZN4vllm35silu_and_mul_per_block_quant_kernelIfN3c1013Float8_e4m3fnELb1ELi128EEEvPT0_PfPKT_PKfi --------------------------
	.section	.nv.constant0._ZN4vllm35silu_and_mul_per_block_quant_kernelIfN3c1013Float8_e4m3fnELb1ELi128EEEvPT0_PfPKT_PKfi,"a",@progbits
	.sectionflags	@""
	.align	4
.nv.constant0._ZN4vllm35silu_and_mul_per_block_quant_kernelIfN3c1013Float8_e4m3fnELb1ELi128EEEvPT0_PfPKT_PKfi:
	.zero		932


//--------------------- SYMBOLS --------------------------

	.type		.nv.reservedSmem.offset0,@object
	.size		.nv.reservedSmem.offset0,0x4
	.type		.nv.reservedSmem.cap,@object
	.size		.nv.reservedSmem.cap,0x4
